	.target	sm_90a

	.elftype	@"ET_EXEC"


//--------------------- .note.nv.tkinfo           --------------------------
	.section	.note.nv.tkinfo,"",@"SHT_NOTE"
	.sectionflags	@"SHF_NOTE_NV_TKINFO"
	.tkinfo
        /*0018*/ 	.word	0x00000002
        /*0030*/ 	.string	""
        /*0030*/ 	.string	"ptxas"
        /*0030*/ 	.string	"Cuda compilation tools, release 13.0, V13.0.88"
        /*0030*/ 	.string	"Build cuda_13.0.r13.0/compiler.36424714_0"
        /*0030*/ 	.string	"-arch sm_90a -m 64 "



//--------------------- .note.nv.cuinfo           --------------------------
	.section	.note.nv.cuinfo,"",@"SHT_NOTE"
	.sectionflags	@"SHF_NOTE_NV_CUINFO"
        /*0018*/ 	.short	0x0002
        /*001a*/ 	.short	0x005a
        /*001c*/ 	.short	0x0082
	.zero		2


//--------------------- .nv.info                  --------------------------
	.section	.nv.info,"",@"SHT_CUDA_INFO"
	.align	4


	//----- nvinfo : EIATTR_REGCOUNT
	.align		4
        /*0000*/ 	.byte	0x04, 0x2f
        /*0002*/ 	.short	(.L_12 - .L_11)
	.align		4
.L_11:
        /*0004*/ 	.word	index@(_ZN7cutlass13device_kernelINS_4conv6kernel13ConvUniversalINS1_16ConvProblemShapeILNS1_8OperatorE0ELi3EEENS1_10collective14CollectiveConvINS1_46MainloopSm90TmaGmmaWarpSpecializedImplicitGemmILS5_0ELi28ELi3EN4cute5tupleIJNSA_1CILi1EEESD_SD_EEENS1_36KernelImplicitTmaWarpSpecializedSm90ELi1EEENSB_IJNSC_ILi64EEESH_NSB_IJNSC_ILi32EEEEEEEEENS_6half_tESL_NSA_8TiledMMAINSA_8MMA_AtomIJNSA_4SM904GMMA25MMA_64x64x16_F32F16F16_SSILNSP_5MajorE0ELSR_0ELNSP_7ScaleInE1ELSS_1EEEEEENSA_6LayoutISE_NSB_IJNSC_ILi0EEESW_SW_EEEEENSB_IJNSA_10UnderscoreESZ_SZ_EEEEENS7_6detail26Sm90ImplicitGemmTileTraitsINSA_20SM90_TMA_LOAD_IM2COLENSA_14ComposedLayoutINSA_7SwizzleILi2ELi4ELi3EEENSA_18smem_ptr_flag_bitsILi16EEENSV_INSB_IJNSB_IJNSC_ILi8EEES1A_EEENSB_IJSI_SD_EEENSB_IJSD_NSC_ILi28EEEEEEEEENSB_IJNSB_IJSI_NSC_ILi256EEEEEENSB_IJSD_SW_EEENSB_IJSW_NSC_ILi2048EEEEEEEEEEEEEvEENS13_INSA_13SM90_TMA_LOADES1N_vEEEENS_8epilogue10collective6detail29Sm90TmaWarpSpecializedAdapterINS1T_15DefaultEpilogueISL_NSB_IJNSB_IJllllEEESD_SW_EEES1Y_NS1S_6thread17LinearCombinationISL_Li1EffLNS1Z_9ScaleType4KindE0ELNS_15FloatRoundStyleE2ESL_EENS_4gemm15EpilogueDefaultEEEEEvvEEEEvNT_6ParamsE)
        /*0008*/ 	.word	0x0000003a


	//----- nvinfo : EIATTR_FRAME_SIZE
	.align		4
.L_12:
        /*000c*/ 	.byte	0x04, 0x11
        /*000e*/ 	.short	(.L_14 - .L_13)
	.align		4
.L_13:
        /*0010*/ 	.word	index@(_ZN7cutlass13device_kernelINS_4conv6kernel13ConvUniversalINS1_16ConvProblemShapeILNS1_8OperatorE0ELi3EEENS1_10collective14CollectiveConvINS1_46MainloopSm90TmaGmmaWarpSpecializedImplicitGemmILS5_0ELi28ELi3EN4cute5tupleIJNSA_1CILi1EEESD_SD_EEENS1_36KernelImplicitTmaWarpSpecializedSm90ELi1EEENSB_IJNSC_ILi64EEESH_NSB_IJNSC_ILi32EEEEEEEEENS_6half_tESL_NSA_8TiledMMAINSA_8MMA_AtomIJNSA_4SM904GMMA25MMA_64x64x16_F32F16F16_SSILNSP_5MajorE0ELSR_0ELNSP_7ScaleInE1ELSS_1EEEEEENSA_6LayoutISE_NSB_IJNSC_ILi0EEESW_SW_EEEEENSB_IJNSA_10UnderscoreESZ_SZ_EEEEENS7_6detail26Sm90ImplicitGemmTileTraitsINSA_20SM90_TMA_LOAD_IM2COLENSA_14ComposedLayoutINSA_7SwizzleILi2ELi4ELi3EEENSA_18smem_ptr_flag_bitsILi16EEENSV_INSB_IJNSB_IJNSC_ILi8EEES1A_EEENSB_IJSI_SD_EEENSB_IJSD_NSC_ILi28EEEEEEEEENSB_IJNSB_IJSI_NSC_ILi256EEEEEENSB_IJSD_SW_EEENSB_IJSW_NSC_ILi2048EEEEEEEEEEEEEvEENS13_INSA_13SM90_TMA_LOADES1N_vEEEENS_8epilogue10collective6detail29Sm90TmaWarpSpecializedAdapterINS1T_15DefaultEpilogueISL_NSB_IJNSB_IJllllEEESD_SW_EEES1Y_NS1S_6thread17LinearCombinationISL_Li1EffLNS1Z_9ScaleType4KindE0ELNS_15FloatRoundStyleE2ESL_EENS_4gemm15EpilogueDefaultEEEEEvvEEEEvNT_6ParamsE)
        /*0014*/ 	.word	0x00000000


	//----- nvinfo : EIATTR_MIN_STACK_SIZE
	.align		4
.L_14:
        /*0018*/ 	.byte	0x04, 0x12
        /*001a*/ 	.short	(.L_16 - .L_15)
	.align		4
.L_15:
        /*001c*/ 	.word	index@(_ZN7cutlass13device_kernelINS_4conv6kernel13ConvUniversalINS1_16ConvProblemShapeILNS1_8OperatorE0ELi3EEENS1_10collective14CollectiveConvINS1_46MainloopSm90TmaGmmaWarpSpecializedImplicitGemmILS5_0ELi28ELi3EN4cute5tupleIJNSA_1CILi1EEESD_SD_EEENS1_36KernelImplicitTmaWarpSpecializedSm90ELi1EEENSB_IJNSC_ILi64EEESH_NSB_IJNSC_ILi32EEEEEEEEENS_6half_tESL_NSA_8TiledMMAINSA_8MMA_AtomIJNSA_4SM904GMMA25MMA_64x64x16_F32F16F16_SSILNSP_5MajorE0ELSR_0ELNSP_7ScaleInE1ELSS_1EEEEEENSA_6LayoutISE_NSB_IJNSC_ILi0EEESW_SW_EEEEENSB_IJNSA_10UnderscoreESZ_SZ_EEEEENS7_6detail26Sm90ImplicitGemmTileTraitsINSA_20SM90_TMA_LOAD_IM2COLENSA_14ComposedLayoutINSA_7SwizzleILi2ELi4ELi3EEENSA_18smem_ptr_flag_bitsILi16EEENSV_INSB_IJNSB_IJNSC_ILi8EEES1A_EEENSB_IJSI_SD_EEENSB_IJSD_NSC_ILi28EEEEEEEEENSB_IJNSB_IJSI_NSC_ILi256EEEEEENSB_IJSD_SW_EEENSB_IJSW_NSC_ILi2048EEEEEEEEEEEEEvEENS13_INSA_13SM90_TMA_LOADES1N_vEEEENS_8epilogue10collective6detail29Sm90TmaWarpSpecializedAdapterINS1T_15DefaultEpilogueISL_NSB_IJNSB_IJllllEEESD_SW_EEES1Y_NS1S_6thread17LinearCombinationISL_Li1EffLNS1Z_9ScaleType4KindE0ELNS_15FloatRoundStyleE2ESL_EENS_4gemm15EpilogueDefaultEEEEEvvEEEEvNT_6ParamsE)
        /*0020*/ 	.word	0x00000000
.L_16:


//--------------------- .nv.compat                --------------------------
	.section	.nv.compat,"",@"SHT_CUDA_COMPAT_INFO"
	.align	4
        /*0000*/ 	.byte	0x02, 0x09, 0x01, 0x00, 0x02, 0x02, 0x04, 0x00, 0x02, 0x05, 0x05, 0x00, 0x03, 0x07, 0x01, 0x01
        /*0010*/ 	.byte	0x02, 0x03, 0x01, 0x00, 0x02, 0x06, 0x01, 0x00, 0x04, 0x0b, 0x08, 0x00, 0x00, 0x00, 0x00, 0x00
        /*0020*/ 	.byte	0x00, 0x00, 0x00, 0x00


//--------------------- .nv.info._ZN7cutlass13device_kernelINS_4conv6kernel13ConvUniversalINS1_16ConvProblemShapeILNS1_8OperatorE0ELi3EEENS1_10collective14CollectiveConvINS1_46MainloopSm90TmaGmmaWarpSpecializedImplicitGemmILS5_0ELi28ELi3EN4cute5tupleIJNSA_1CILi1EEESD_SD_EEENS1_36KernelImplicitTmaWarpSpecializedSm90ELi1EEENSB_IJNSC_ILi64EEESH_NSB_IJNSC_ILi32EEEEEEEEENS_6half_tESL_NSA_8TiledMMAINSA_8MMA_AtomIJNSA_4SM904GMMA25MMA_64x64x16_F32F16F16_SSILNSP_5MajorE0ELSR_0ELNSP_7ScaleInE1ELSS_1EEEEEENSA_6LayoutISE_NSB_IJNSC_ILi0EEESW_SW_EEEEENSB_IJNSA_10UnderscoreESZ_SZ_EEEEENS7_6detail26Sm90ImplicitGemmTileTraitsINSA_20SM90_TMA_LOAD_IM2COLENSA_14ComposedLayoutINSA_7SwizzleILi2ELi4ELi3EEENSA_18smem_ptr_flag_bitsILi16EEENSV_INSB_IJNSB_IJNSC_ILi8EEES1A_EEENSB_IJSI_SD_EEENSB_IJSD_NSC_ILi28EEEEEEEEENSB_IJNSB_IJSI_NSC_ILi256EEEEEENSB_IJSD_SW_EEENSB_IJSW_NSC_ILi2048EEEEEEEEEEEEEvEENS13_INSA_13SM90_TMA_LOADES1N_vEEEENS_8epilogue10collective6detail29Sm90TmaWarpSpecializedAdapterINS1T_15DefaultEpilogueISL_NSB_IJNSB_IJllllEEESD_SW_EEES1Y_NS1S_6thread17LinearCombinationISL_Li1EffLNS1Z_9ScaleType4KindE0ELNS_15FloatRoundStyleE2ESL_EENS_4gemm15EpilogueDefaultEEEEEvvEEEEvNT_6ParamsE --------------------------
	.section	.nv.info._ZN7cutlass13device_kernelINS_4conv6kernel13ConvUniversalINS1_16ConvProblemShapeILNS1_8OperatorE0ELi3EEENS1_10collective14CollectiveConvINS1_46MainloopSm90TmaGmmaWarpSpecializedImplicitGemmILS5_0ELi28ELi3EN4cute5tupleIJNSA_1CILi1EEESD_SD_EEENS1_36KernelImplicitTmaWarpSpecializedSm90ELi1EEENSB_IJNSC_ILi64EEESH_NSB_IJNSC_ILi32EEEEEEEEENS_6half_tESL_NSA_8TiledMMAINSA_8MMA_AtomIJNSA_4SM904GMMA25MMA_64x64x16_F32F16F16_SSILNSP_5MajorE0ELSR_0ELNSP_7ScaleInE1ELSS_1EEEEEENSA_6LayoutISE_NSB_IJNSC_ILi0EEESW_SW_EEEEENSB_IJNSA_10UnderscoreESZ_SZ_EEEEENS7_6detail26Sm90ImplicitGemmTileTraitsINSA_20SM90_TMA_LOAD_IM2COLENSA_14ComposedLayoutINSA_7SwizzleILi2ELi4ELi3EEENSA_18smem_ptr_flag_bitsILi16EEENSV_INSB_IJNSB_IJNSC_ILi8EEES1A_EEENSB_IJSI_SD_EEENSB_IJSD_NSC_ILi28EEEEEEEEENSB_IJNSB_IJSI_NSC_ILi256EEEEEENSB_IJSD_SW_EEENSB_IJSW_NSC_ILi2048EEEEEEEEEEEEEvEENS13_INSA_13SM90_TMA_LOADES1N_vEEEENS_8epilogue10collective6detail29Sm90TmaWarpSpecializedAdapterINS1T_15DefaultEpilogueISL_NSB_IJNSB_IJllllEEESD_SW_EEES1Y_NS1S_6thread17LinearCombinationISL_Li1EffLNS1Z_9ScaleType4KindE0ELNS_15FloatRoundStyleE2ESL_EENS_4gemm15EpilogueDefaultEEEEEvvEEEEvNT_6ParamsE,"",@"SHT_CUDA_INFO"
	.sectionflags	@""
	.align	4


	//----- nvinfo : EIATTR_CUDA_API_VERSION
	.align		4
        /*0000*/ 	.byte	0x04, 0x37
        /*0002*/ 	.short	(.L_18 - .L_17)
.L_17:
        /*0004*/ 	.word	0x00000082


	//----- nvinfo : EIATTR_KPARAM_INFO
	.align		4
.L_18:
        /*0008*/ 	.byte	0x04, 0x17
        /*000a*/ 	.short	(.L_20 - .L_19)
.L_19:
        /*000c*/ 	.word	0x00000000
        /*0010*/ 	.short	0x0000
        /*0012*/ 	.short	0x0070
        /*0014*/ 	.byte	0x00, 0xf0, 0x01, 0x10


	//----- nvinfo : EIATTR_SPARSE_MMA_MASK
	.align		4
.L_20:
        /*0018*/ 	.byte	0x03, 0x50
        /*001a*/ 	.short	0x0000


	//----- nvinfo : EIATTR_MAXREG_COUNT
	.align		4
        /*001c*/ 	.byte	0x03, 0x1b
        /*001e*/ 	.short	0x00ff


	//----- nvinfo : EIATTR_NUM_BARRIERS
	.align		4
        /*0020*/ 	.byte	0x02, 0x4c
        /*0022*/ 	.byte	0x01
	.zero		1


	//----- nvinfo : EIATTR_MERCURY_ISA_VERSION
	.align		4
        /*0024*/ 	.byte	0x03, 0x5f
        /*0026*/ 	.short	0x0101


	//----- nvinfo : EIATTR_COOP_GROUP_MASK_REGIDS
	.align		4
        /*0028*/ 	.byte	0x04, 0x29
        /*002a*/ 	.short	(.L_22 - .L_21)


	//   ....[0]....
.L_21:
        /*002c*/ 	.word	0xffffffff


	//   ....[1]....
        /*0030*/ 	.word	0xffffffff


	//   ....[2]....
        /*0034*/ 	.word	0xffffffff


	//----- nvinfo : EIATTR_COOP_GROUP_INSTR_OFFSETS
	.align		4
.L_22:
        /*0038*/ 	.byte	0x04, 0x28
        /*003a*/ 	.short	(.L_24 - .L_23)


	//   ....[0]....
.L_23:
        /*003c*/ 	.word	0x00000060


	//   ....[1]....
        /*0040*/ 	.word	0x00000070


	//   ....[2]....
        /*0044*/ 	.word	0x00000130


	//----- nvinfo : EIATTR_MBARRIER_INSTR_OFFSETS
	.align		4
.L_24:
        /*0048*/ 	.byte	0x04, 0x39
        /*004a*/ 	.short	(.L_26 - .L_25)


	//   ....[0]....
.L_25:
        /*004c*/ 	.word	0x00000270
        /*0050*/ 	.word	0x000000ff
        /*0054*/ 	.word	0x00038000
        /*0058*/ 	.short	0x0100
        /*005a*/ 	.byte	0x08
	.zero		1


	//   ....[1]....
        /*005c*/ 	.word	0x00000280
        /*0060*/ 	.word	0x000000ff
        /*0064*/ 	.word	0x000380e0
        /*0068*/ 	.short	0x0100
        /*006a*/ 	.byte	0x08
	.zero		1


	//   ....[2]....
        /*006c*/ 	.word	0x00000290
        /*0070*/ 	.word	0x000000ff
        /*0074*/ 	.word	0x00038008
        /*0078*/ 	.short	0x0100
        /*007a*/ 	.byte	0x08
	.zero		1


	//   ....[3]....
        /*007c*/ 	.word	0x000002a0
        /*0080*/ 	.word	0x000000ff
        /*0084*/ 	.word	0x000380e8
        /*0088*/ 	.short	0x0100
        /*008a*/ 	.byte	0x08
	.zero		1


	//   ....[4]....
        /*008c*/ 	.word	0x000002b0
        /*0090*/ 	.word	0x000000ff
        /*0094*/ 	.word	0x00038010
        /*0098*/ 	.short	0x0100
        /*009a*/ 	.byte	0x08
	.zero		1


	//   ....[5]....
        /*009c*/ 	.word	0x000002c0
        /*00a0*/ 	.word	0x000000ff
        /*00a4*/ 	.word	0x000380f0
        /*00a8*/ 	.short	0x0100
        /*00aa*/ 	.byte	0x08
	.zero		1


	//   ....[6]....
        /*00ac*/ 	.word	0x000002d0
        /*00b0*/ 	.word	0x000000ff
        /*00b4*/ 	.word	0x00038018
        /*00b8*/ 	.short	0x0100
        /*00ba*/ 	.byte	0x08
	.zero		1


	//   ....[7]....
        /*00bc*/ 	.word	0x000002e0
        /*00c0*/ 	.word	0x000000ff
        /*00c4*/ 	.word	0x000380f8
        /*00c8*/ 	.short	0x0100
        /*00ca*/ 	.byte	0x08
	.zero		1


	//   ....[8]....
        /*00cc*/ 	.word	0x000002f0
        /*00d0*/ 	.word	0x000000ff
        /*00d4*/ 	.word	0x00038020
        /*00d8*/ 	.short	0x0100
        /*00da*/ 	.byte	0x08
	.zero		1


	//   ....[9]....
        /*00dc*/ 	.word	0x00000300
        /*00e0*/ 	.word	0x000000ff
        /*00e4*/ 	.word	0x00038100
        /*00e8*/ 	.short	0x0100
        /*00ea*/ 	.byte	0x08
	.zero		1


	//   ....[10]....
        /*00ec*/ 	.word	0x00000310
        /*00f0*/ 	.word	0x000000ff
        /*00f4*/ 	.word	0x00038028
        /*00f8*/ 	.short	0x0100
        /*00fa*/ 	.byte	0x08
	.zero		1


	//   ....[11]....
        /*00fc*/ 	.word	0x00000320
        /*0100*/ 	.word	0x000000ff
        /*0104*/ 	.word	0x00038108
        /*0108*/ 	.short	0x0100
        /*010a*/ 	.byte	0x08
	.zero		1


	//   ....[12]....
        /*010c*/ 	.word	0x00000330
        /*0110*/ 	.word	0x000000ff
        /*0114*/ 	.word	0x00038030
        /*0118*/ 	.short	0x0100
        /*011a*/ 	.byte	0x08
	.zero		1


	//   ....[13]....
        /*011c*/ 	.word	0x00000340
        /*0120*/ 	.word	0x000000ff
        /*0124*/ 	.word	0x00038110
        /*0128*/ 	.short	0x0100
        /*012a*/ 	.byte	0x08
	.zero		1


	//   ....[14]....
        /*012c*/ 	.word	0x00000350
        /*0130*/ 	.word	0x000000ff
        /*0134*/ 	.word	0x00038038
        /*0138*/ 	.short	0x0100
        /*013a*/ 	.byte	0x08
	.zero		1


	//   ....[15]....
        /*013c*/ 	.word	0x00000360
        /*0140*/ 	.word	0x000000ff
        /*0144*/ 	.word	0x00038118
        /*0148*/ 	.short	0x0100
        /*014a*/ 	.byte	0x08
	.zero		1


	//   ....[16]....
        /*014c*/ 	.word	0x00000370
        /*0150*/ 	.word	0x000000ff
        /*0154*/ 	.word	0x00038040
        /*0158*/ 	.short	0x0100
        /*015a*/ 	.byte	0x08
	.zero		1


	//   ....[17]....
        /*015c*/ 	.word	0x00000380
        /*0160*/ 	.word	0x000000ff
        /*0164*/ 	.word	0x00038120
        /*0168*/ 	.short	0x0100
        /*016a*/ 	.byte	0x08
	.zero		1


	//   ....[18]....
        /*016c*/ 	.word	0x00000390
        /*0170*/ 	.word	0x000000ff
        /*0174*/ 	.word	0x00038048
        /*0178*/ 	.short	0x0100
        /*017a*/ 	.byte	0x08
	.zero		1


	//   ....[19]....
        /*017c*/ 	.word	0x000003a0
        /*0180*/ 	.word	0x000000ff
        /*0184*/ 	.word	0x00038128
        /*0188*/ 	.short	0x0100
        /*018a*/ 	.byte	0x08
	.zero		1


	//   ....[20]....
        /*018c*/ 	.word	0x000003b0
        /*0190*/ 	.word	0x000000ff
        /*0194*/ 	.word	0x00038050
        /*0198*/ 	.short	0x0100
        /*019a*/ 	.byte	0x08
	.zero		1


	//   ....[21]....
        /*019c*/ 	.word	0x000003c0
        /*01a0*/ 	.word	0x000000ff
        /*01a4*/ 	.word	0x00038130
        /*01a8*/ 	.short	0x0100
        /*01aa*/ 	.byte	0x08
	.zero		1


	//   ....[22]....
        /*01ac*/ 	.word	0x000003d0
        /*01b0*/ 	.word	0x000000ff
        /*01b4*/ 	.word	0x00038058
        /*01b8*/ 	.short	0x0100
        /*01ba*/ 	.byte	0x08
	.zero		1


	//   ....[23]....
        /*01bc*/ 	.word	0x000003e0
        /*01c0*/ 	.word	0x000000ff
        /*01c4*/ 	.word	0x00038138
        /*01c8*/ 	.short	0x0100
        /*01ca*/ 	.byte	0x08
	.zero		1


	//   ....[24]....
        /*01cc*/ 	.word	0x000003f0
        /*01d0*/ 	.word	0x000000ff
        /*01d4*/ 	.word	0x00038060
        /*01d8*/ 	.short	0x0100
        /*01da*/ 	.byte	0x08
	.zero		1


	//   ....[25]....
        /*01dc*/ 	.word	0x00000400
        /*01e0*/ 	.word	0x000000ff
        /*01e4*/ 	.word	0x00038140
        /*01e8*/ 	.short	0x0100
        /*01ea*/ 	.byte	0x08
	.zero		1


	//   ....[26]....
        /*01ec*/ 	.word	0x00000410
        /*01f0*/ 	.word	0x000000ff
        /*01f4*/ 	.word	0x00038068
        /*01f8*/ 	.short	0x0100
        /*01fa*/ 	.byte	0x08
	.zero		1


	//   ....[27]....
        /*01fc*/ 	.word	0x00000420
        /*0200*/ 	.word	0x000000ff
        /*0204*/ 	.word	0x00038148
        /*0208*/ 	.short	0x0100
        /*020a*/ 	.byte	0x08
	.zero		1


	//   ....[28]....
        /*020c*/ 	.word	0x00000430
        /*0210*/ 	.word	0x000000ff
        /*0214*/ 	.word	0x00038070
        /*0218*/ 	.short	0x0100
        /*021a*/ 	.byte	0x08
	.zero		1


	//   ....[29]....
        /*021c*/ 	.word	0x00000440
        /*0220*/ 	.word	0x000000ff
        /*0224*/ 	.word	0x00038150
        /*0228*/ 	.short	0x0100
        /*022a*/ 	.byte	0x08
	.zero		1


	//   ....[30]....
        /*022c*/ 	.word	0x00000450
        /*0230*/ 	.word	0x000000ff
        /*0234*/ 	.word	0x00038078
        /*0238*/ 	.short	0x0100
        /*023a*/ 	.byte	0x08
	.zero		1


	//   ....[31]....
        /*023c*/ 	.word	0x00000460
        /*0240*/ 	.word	0x000000ff
        /*0244*/ 	.word	0x00038158
        /*0248*/ 	.short	0x0100
        /*024a*/ 	.byte	0x08
	.zero		1


	//   ....[32]....
        /*024c*/ 	.word	0x00000470
        /*0250*/ 	.word	0x000000ff
        /*0254*/ 	.word	0x00038080
        /*0258*/ 	.short	0x0100
        /*025a*/ 	.byte	0x08
	.zero		1


	//   ....[33]....
        /*025c*/ 	.word	0x00000480
        /*0260*/ 	.word	0x000000ff
        /*0264*/ 	.word	0x00038160
        /*0268*/ 	.short	0x0100
        /*026a*/ 	.byte	0x08
	.zero		1


	//   ....[34]....
        /*026c*/ 	.word	0x00000490
        /*0270*/ 	.word	0x000000ff
        /*0274*/ 	.word	0x00038088
        /*0278*/ 	.short	0x0100
        /*027a*/ 	.byte	0x08
	.zero		1


	//   ....[35]....
        /*027c*/ 	.word	0x000004a0
        /*0280*/ 	.word	0x000000ff
        /*0284*/ 	.word	0x00038168
        /*0288*/ 	.short	0x0100
        /*028a*/ 	.byte	0x08
	.zero		1


	//   ....[36]....
        /*028c*/ 	.word	0x000004b0
        /*0290*/ 	.word	0x000000ff
        /*0294*/ 	.word	0x00038090
        /*0298*/ 	.short	0x0100
        /*029a*/ 	.byte	0x08
	.zero		1


	//   ....[37]....
        /*029c*/ 	.word	0x000004c0
        /*02a0*/ 	.word	0x000000ff
        /*02a4*/ 	.word	0x00038170
        /*02a8*/ 	.short	0x0100
        /*02aa*/ 	.byte	0x08
	.zero		1


	//   ....[38]....
        /*02ac*/ 	.word	0x000004d0
        /*02b0*/ 	.word	0x000000ff
        /*02b4*/ 	.word	0x00038098
        /*02b8*/ 	.short	0x0100
        /*02ba*/ 	.byte	0x08
	.zero		1


	//   ....[39]....
        /*02bc*/ 	.word	0x000004e0
        /*02c0*/ 	.word	0x000000ff
        /*02c4*/ 	.word	0x00038178
        /*02c8*/ 	.short	0x0100
        /*02ca*/ 	.byte	0x08
	.zero		1


	//   ....[40]....
        /*02cc*/ 	.word	0x000004f0
        /*02d0*/ 	.word	0x000000ff
        /*02d4*/ 	.word	0x000380a0
        /*02d8*/ 	.short	0x0100
        /*02da*/ 	.byte	0x08
	.zero		1


	//   ....[41]....
        /*02dc*/ 	.word	0x00000500
        /*02e0*/ 	.word	0x000000ff
        /*02e4*/ 	.word	0x00038180
        /*02e8*/ 	.short	0x0100
        /*02ea*/ 	.byte	0x08
	.zero		1


	//   ....[42]....
        /*02ec*/ 	.word	0x00000510
        /*02f0*/ 	.word	0x000000ff
        /*02f4*/ 	.word	0x000380a8
        /*02f8*/ 	.short	0x0100
        /*02fa*/ 	.byte	0x08
	.zero		1


	//   ....[43]....
        /*02fc*/ 	.word	0x00000520
        /*0300*/ 	.word	0x000000ff
        /*0304*/ 	.word	0x00038188
        /*0308*/ 	.short	0x0100
        /*030a*/ 	.byte	0x08
	.zero		1


	//   ....[44]....
        /*030c*/ 	.word	0x00000530
        /*0310*/ 	.word	0x000000ff
        /*0314*/ 	.word	0x000380b0
        /*0318*/ 	.short	0x0100
        /*031a*/ 	.byte	0x08
	.zero		1


	//   ....[45]....
        /*031c*/ 	.word	0x00000540
        /*0320*/ 	.word	0x000000ff
        /*0324*/ 	.word	0x00038190
        /*0328*/ 	.short	0x0100
        /*032a*/ 	.byte	0x08
	.zero		1


	//   ....[46]....
        /*032c*/ 	.word	0x00000550
        /*0330*/ 	.word	0x000000ff
        /*0334*/ 	.word	0x000380b8
        /*0338*/ 	.short	0x0100
        /*033a*/ 	.byte	0x08
	.zero		1


	//   ....[47]....
        /*033c*/ 	.word	0x00000560
        /*0340*/ 	.word	0x000000ff
        /*0344*/ 	.word	0x00038198
        /*0348*/ 	.short	0x0100
        /*034a*/ 	.byte	0x08
	.zero		1


	//   ....[48]....
        /*034c*/ 	.word	0x00000570
        /*0350*/ 	.word	0x000000ff
        /*0354*/ 	.word	0x000380c0
        /*0358*/ 	.short	0x0100
        /*035a*/ 	.byte	0x08
	.zero		1


	//   ....[49]....
        /*035c*/ 	.word	0x00000580
        /*0360*/ 	.word	0x000000ff
        /*0364*/ 	.word	0x000381a0
        /*0368*/ 	.short	0x0100
        /*036a*/ 	.byte	0x08
	.zero		1


	//   ....[50]....
        /*036c*/ 	.word	0x00000590
        /*0370*/ 	.word	0x000000ff
        /*0374*/ 	.word	0x000380c8
        /*0378*/ 	.short	0x0100
        /*037a*/ 	.byte	0x08
	.zero		1


	//   ....[51]....
        /*037c*/ 	.word	0x000005a0
        /*0380*/ 	.word	0x000000ff
        /*0384*/ 	.word	0x000381a8
        /*0388*/ 	.short	0x0100
        /*038a*/ 	.byte	0x08
	.zero		1


	//   ....[52]....
        /*038c*/ 	.word	0x000005b0
        /*0390*/ 	.word	0x000000ff
        /*0394*/ 	.word	0x000380d0
        /*0398*/ 	.short	0x0100
        /*039a*/ 	.byte	0x08
	.zero		1


	//   ....[53]....
        /*039c*/ 	.word	0x000005c0
        /*03a0*/ 	.word	0x000000ff
        /*03a4*/ 	.word	0x000381b0
        /*03a8*/ 	.short	0x0100
        /*03aa*/ 	.byte	0x08
	.zero		1


	//   ....[54]....
        /*03ac*/ 	.word	0x000005d0
        /*03b0*/ 	.word	0x000000ff
        /*03b4*/ 	.word	0x000380d8
        /*03b8*/ 	.short	0x0100
        /*03ba*/ 	.byte	0x08
	.zero		1


	//   ....[55]....
        /*03bc*/ 	.word	0x000005e0
        /*03c0*/ 	.word	0x000000ff
        /*03c4*/ 	.word	0x000381b8
        /*03c8*/ 	.short	0x0100
        /*03ca*/ 	.byte	0x08
	.zero		1


	//   ....[56]....
        /*03cc*/ 	.word	0x00000bb0
        /*03d0*/ 	.word	0x00000006
        /*03d4*/ 	.word	0x00038000
        /*03d8*/ 	.short	0x010a
        /*03da*/ 	.byte	0x3f
	.zero		1


	//   ....[57]....
        /*03dc*/ 	.word	0x00000eb0
        /*03e0*/ 	.word	0x00000009
        /*03e4*/ 	.word	0x00038000
        /*03e8*/ 	.short	0x010a
        /*03ea*/ 	.byte	0x3f
	.zero		1


	//   ....[58]....
        /*03ec*/ 	.word	0x00001010
        /*03f0*/ 	.word	0x000000ff
        /*03f4*/ 	.word	0x00000000
        /*03f8*/ 	.short	0x0101
        /*03fa*/ 	.byte	0x06
	.zero		1


	//   ....[59]....
        /*03fc*/ 	.word	0x00001210
        /*0400*/ 	.word	0x00000004
        /*0404*/ 	.word	0x00000000
        /*0408*/ 	.short	0x0101
        /*040a*/ 	.byte	0x3f
	.zero		1


	//   ....[60]....
        /*040c*/ 	.word	0x00003a00
        /*0410*/ 	.word	0x00000011
        /*0414*/ 	.word	0x000380e0
        /*0418*/ 	.short	0x010a
        /*041a*/ 	.byte	0x3f
	.zero		1


	//   ....[61]....
        /*041c*/ 	.word	0x000041d0
        /*0420*/ 	.word	0x00000002
        /*0424*/ 	.word	0x00000000
        /*0428*/ 	.short	0x010a
        /*042a*/ 	.byte	0x3f
	.zero		1


	//   ....[62]....
        /*042c*/ 	.word	0x00004280
        /*0430*/ 	.word	0x00000002
        /*0434*/ 	.word	0x00000000
        /*0438*/ 	.short	0x010a
        /*043a*/ 	.byte	0x3f
	.zero		1


	//   ....[63]....
        /*043c*/ 	.word	0x00004330
        /*0440*/ 	.word	0x00000002
        /*0444*/ 	.word	0x00000000
        /*0448*/ 	.short	0x010a
        /*044a*/ 	.byte	0x3f
	.zero		1


	//   ....[64]....
        /*044c*/ 	.word	0x000043e0
        /*0450*/ 	.word	0x00000002
        /*0454*/ 	.word	0x00000000
        /*0458*/ 	.short	0x010a
        /*045a*/ 	.byte	0x3f
	.zero		1


	//   ....[65]....
        /*045c*/ 	.word	0x00004490
        /*0460*/ 	.word	0x00000002
        /*0464*/ 	.word	0x00000000
        /*0468*/ 	.short	0x010a
        /*046a*/ 	.byte	0x3f
	.zero		1


	//   ....[66]....
        /*046c*/ 	.word	0x00004540
        /*0470*/ 	.word	0x00000002
        /*0474*/ 	.word	0x00000000
        /*0478*/ 	.short	0x010a
        /*047a*/ 	.byte	0x3f
	.zero		1


	//   ....[67]....
        /*047c*/ 	.word	0x000045f0
        /*0480*/ 	.word	0x00000002
        /*0484*/ 	.word	0x00000000
        /*0488*/ 	.short	0x010a
        /*048a*/ 	.byte	0x3f
	.zero		1


	//   ....[68]....
        /*048c*/ 	.word	0x000046a0
        /*0490*/ 	.word	0x00000002
        /*0494*/ 	.word	0x00000000
        /*0498*/ 	.short	0x010a
        /*049a*/ 	.byte	0x3f
	.zero		1


	//   ....[69]....
        /*049c*/ 	.word	0x00004750
        /*04a0*/ 	.word	0x00000002
        /*04a4*/ 	.word	0x00000000
        /*04a8*/ 	.short	0x010a
        /*04aa*/ 	.byte	0x3f
	.zero		1


	//   ....[70]....
        /*04ac*/ 	.word	0x00004800
        /*04b0*/ 	.word	0x00000002
        /*04b4*/ 	.word	0x00000000
        /*04b8*/ 	.short	0x010a
        /*04ba*/ 	.byte	0x3f
	.zero		1


	//   ....[71]....
        /*04bc*/ 	.word	0x000048b0
        /*04c0*/ 	.word	0x00000002
        /*04c4*/ 	.word	0x00000000
        /*04c8*/ 	.short	0x010a
        /*04ca*/ 	.byte	0x3f
	.zero		1


	//   ....[72]....
        /*04cc*/ 	.word	0x00004960
        /*04d0*/ 	.word	0x00000002
        /*04d4*/ 	.word	0x00000000
        /*04d8*/ 	.short	0x010a
        /*04da*/ 	.byte	0x3f
	.zero		1


	//   ....[73]....
        /*04dc*/ 	.word	0x00004a10
        /*04e0*/ 	.word	0x00000002
        /*04e4*/ 	.word	0x00000000
        /*04e8*/ 	.short	0x010a
        /*04ea*/ 	.byte	0x3f
	.zero		1


	//   ....[74]....
        /*04ec*/ 	.word	0x00004ac0
        /*04f0*/ 	.word	0x00000002
        /*04f4*/ 	.word	0x00000000
        /*04f8*/ 	.short	0x010a
        /*04fa*/ 	.byte	0x3f
	.zero		1


	//   ....[75]....
        /*04fc*/ 	.word	0x00004b70
        /*0500*/ 	.word	0x00000002
        /*0504*/ 	.word	0x00000000
        /*0508*/ 	.short	0x010a
        /*050a*/ 	.byte	0x3f
	.zero		1


	//   ....[76]....
        /*050c*/ 	.word	0x00004c20
        /*0510*/ 	.word	0x00000002
        /*0514*/ 	.word	0x00000000
        /*0518*/ 	.short	0x010a
        /*051a*/ 	.byte	0x3f
	.zero		1


	//   ....[77]....
        /*051c*/ 	.word	0x00004cd0
        /*0520*/ 	.word	0x00000002
        /*0524*/ 	.word	0x00000000
        /*0528*/ 	.short	0x010a
        /*052a*/ 	.byte	0x3f
	.zero		1


	//   ....[78]....
        /*052c*/ 	.word	0x00004d80
        /*0530*/ 	.word	0x00000002
        /*0534*/ 	.word	0x00000000
        /*0538*/ 	.short	0x010a
        /*053a*/ 	.byte	0x3f
	.zero		1


	//   ....[79]....
        /*053c*/ 	.word	0x00004e30
        /*0540*/ 	.word	0x00000002
        /*0544*/ 	.word	0x00000000
        /*0548*/ 	.short	0x010a
        /*054a*/ 	.byte	0x3f
	.zero		1


	//   ....[80]....
        /*054c*/ 	.word	0x00004ee0
        /*0550*/ 	.word	0x00000002
        /*0554*/ 	.word	0x00000000
        /*0558*/ 	.short	0x010a
        /*055a*/ 	.byte	0x3f
	.zero		1


	//   ....[81]....
        /*055c*/ 	.word	0x00004f90
        /*0560*/ 	.word	0x00000002
        /*0564*/ 	.word	0x00000000
        /*0568*/ 	.short	0x010a
        /*056a*/ 	.byte	0x3f
	.zero		1


	//   ....[82]....
        /*056c*/ 	.word	0x00005040
        /*0570*/ 	.word	0x00000002
        /*0574*/ 	.word	0x00000000
        /*0578*/ 	.short	0x010a
        /*057a*/ 	.byte	0x3f
	.zero		1


	//   ....[83]....
        /*057c*/ 	.word	0x000050f0
        /*0580*/ 	.word	0x00000002
        /*0584*/ 	.word	0x00000000
        /*0588*/ 	.short	0x010a
        /*058a*/ 	.byte	0x3f
	.zero		1


	//   ....[84]....
        /*058c*/ 	.word	0x000051a0
        /*0590*/ 	.word	0x00000002
        /*0594*/ 	.word	0x00000000
        /*0598*/ 	.short	0x010a
        /*059a*/ 	.byte	0x3f
	.zero		1


	//   ....[85]....
        /*059c*/ 	.word	0x00005250
        /*05a0*/ 	.word	0x00000002
        /*05a4*/ 	.word	0x00000000
        /*05a8*/ 	.short	0x010a
        /*05aa*/ 	.byte	0x3f
	.zero		1


	//   ....[86]....
        /*05ac*/ 	.word	0x00005300
        /*05b0*/ 	.word	0x00000002
        /*05b4*/ 	.word	0x00000000
        /*05b8*/ 	.short	0x010a
        /*05ba*/ 	.byte	0x3f
	.zero		1


	//   ....[87]....
        /*05bc*/ 	.word	0x000053b0
        /*05c0*/ 	.word	0x00000002
        /*05c4*/ 	.word	0x00000000
        /*05c8*/ 	.short	0x010a
        /*05ca*/ 	.byte	0x3f
	.zero		1


	//   ....[88]....
        /*05cc*/ 	.word	0x00005460
        /*05d0*/ 	.word	0x00000003
        /*05d4*/ 	.word	0x00000000
        /*05d8*/ 	.short	0x010a
        /*05da*/ 	.byte	0x3f
	.zero		1


	//----- nvinfo : EIATTR_NUM_MBARRIERS
	.align		4
.L_26:
        /*05dc*/ 	.byte	0x03, 0x38
        /*05de*/ 	.short	0x0038


	//----- nvinfo : EIATTR_EXIT_INSTR_OFFSETS
	.align		4
        /*05e0*/ 	.byte	0x04, 0x1c
        /*05e2*/ 	.short	(.L_28 - .L_27)


	//   ....[0]....
.L_27:
        /*05e4*/ 	.word	0x000009e0


	//   ....[1]....
        /*05e8*/ 	.word	0x00001360


	//   ....[2]....
        /*05ec*/ 	.word	0x00002d40


	//   ....[3]....
        /*05f0*/ 	.word	0x00002d70


	//   ....[4]....
        /*05f4*/ 	.word	0x000037c0


	//   ....[5]....
        /*05f8*/ 	.word	0x000037f0


	//   ....[6]....
        /*05fc*/ 	.word	0x00003810


	//   ....[7]....
        /*0600*/ 	.word	0x000040c0


	//   ....[8]....
        /*0604*/ 	.word	0x00005490


	//----- nvinfo : EIATTR_MAX_THREADS
	.align		4
.L_28:
        /*0608*/ 	.byte	0x04, 0x05
        /*060a*/ 	.short	(.L_30 - .L_29)
.L_29:
        /*060c*/ 	.word	0x00000100
        /*0610*/ 	.word	0x00000001
        /*0614*/ 	.word	0x00000001


	//----- nvinfo : EIATTR_CRS_STACK_SIZE
	.align		4
.L_30:
        /*0618*/ 	.byte	0x04, 0x1e
        /*061a*/ 	.short	(.L_32 - .L_31)
.L_31:
        /*061c*/ 	.word	0x00000000


	//----- nvinfo : EIATTR_CBANK_PARAM_SIZE
	.align		4
.L_32:
        /*0620*/ 	.byte	0x03, 0x19
        /*0622*/ 	.short	0x0470


	//----- nvinfo : EIATTR_PARAM_CBANK
	.align		4
        /*0624*/ 	.byte	0x04, 0x0a
        /*0626*/ 	.short	(.L_34 - .L_33)
	.align		4
.L_33:
        /*0628*/ 	.word	index@(.nv.constant0._ZN7cutlass13device_kernelINS_4conv6kernel13ConvUniversalINS1_16ConvProblemShapeILNS1_8OperatorE0ELi3EEENS1_10collective14CollectiveConvINS1_46MainloopSm90TmaGmmaWarpSpecializedImplicitGemmILS5_0ELi28ELi3EN4cute5tupleIJNSA_1CILi1EEESD_SD_EEENS1_36KernelImplicitTmaWarpSpecializedSm90ELi1EEENSB_IJNSC_ILi64EEESH_NSB_IJNSC_ILi32EEEEEEEEENS_6half_tESL_NSA_8TiledMMAINSA_8MMA_AtomIJNSA_4SM904GMMA25MMA_64x64x16_F32F16F16_SSILNSP_5MajorE0ELSR_0ELNSP_7ScaleInE1ELSS_1EEEEEENSA_6LayoutISE_NSB_IJNSC_ILi0EEESW_SW_EEEEENSB_IJNSA_10UnderscoreESZ_SZ_EEEEENS7_6detail26Sm90ImplicitGemmTileTraitsINSA_20SM90_TMA_LOAD_IM2COLENSA_14ComposedLayoutINSA_7SwizzleILi2ELi4ELi3EEENSA_18smem_ptr_flag_bitsILi16EEENSV_INSB_IJNSB_IJNSC_ILi8EEES1A_EEENSB_IJSI_SD_EEENSB_IJSD_NSC_ILi28EEEEEEEEENSB_IJNSB_IJSI_NSC_ILi256EEEEEENSB_IJSD_SW_EEENSB_IJSW_NSC_ILi2048EEEEEEEEEEEEEvEENS13_INSA_13SM90_TMA_LOADES1N_vEEEENS_8epilogue10collective6detail29Sm90TmaWarpSpecializedAdapterINS1T_15DefaultEpilogueISL_NSB_IJNSB_IJllllEEESD_SW_EEES1Y_NS1S_6thread17LinearCombinationISL_Li1EffLNS1Z_9ScaleType4KindE0ELNS_15FloatRoundStyleE2ESL_EENS_4gemm15EpilogueDefaultEEEEEvvEEEEvNT_6ParamsE)
        /*062c*/ 	.short	0x0210
        /*062e*/ 	.short	0x0470


	//----- nvinfo : EIATTR_SW_WAR
	.align		4
.L_34:
        /*0630*/ 	.byte	0x04, 0x36
        /*0632*/ 	.short	(.L_36 - .L_35)
.L_35:
        /*0634*/ 	.word	0x00000008
.L_36:


//--------------------- .nv.callgraph             --------------------------
	.section	.nv.callgraph,"",@"SHT_CUDA_CALLGRAPH"
	.align	4
	.sectionentsize	8
	.align		4
        /*0000*/ 	.word	0x00000000
	.align		4
        /*0004*/ 	.word	0xffffffff
	.align		4
        /*0008*/ 	.word	0x00000000
	.align		4
        /*000c*/ 	.word	0xfffffffe
	.align		4
        /*0010*/ 	.word	0x00000000
	.align		4
        /*0014*/ 	.word	0xfffffffd
	.align		4
        /*0018*/ 	.word	0x00000000
	.align		4
        /*001c*/ 	.word	0xfffffffc


//--------------------- .nv.constant4             --------------------------
	.section	.nv.constant4,"a",@progbits
	.align	8
	.align		8
.nv.constant4:
        /*0000*/ 	.dword	_ZN39_INTERNAL_b7135dfc_4_k_cu_4c567bc0_27894cuda3std3__45__cpo5beginE
	.align		8
        /*0008*/ 	.dword	_ZN39_INTERNAL_b7135dfc_4_k_cu_4c567bc0_27894cuda3std3__45__cpo3endE
	.align		8
        /*0010*/ 	.dword	_ZN39_INTERNAL_b7135dfc_4_k_cu_4c567bc0_27894cuda3std3__45__cpo6cbeginE
	.align		8
        /*0018*/ 	.dword	_ZN39_INTERNAL_b7135dfc_4_k_cu_4c567bc0_27894cuda3std3__45__cpo4cendE
	.align		8
        /*0020*/ 	.dword	_ZN39_INTERNAL_b7135dfc_4_k_cu_4c567bc0_27894cuda3std3__441_GLOBAL__N__b7135dfc_4_k_cu_4c567bc0_27896ignoreE
	.align		8
        /*0028*/ 	.dword	_ZN39_INTERNAL_b7135dfc_4_k_cu_4c567bc0_27894cuda3std3__419piecewise_constructE
	.align		8
        /*0030*/ 	.dword	_ZN39_INTERNAL_b7135dfc_4_k_cu_4c567bc0_27894cuda3std3__48in_placeE
	.align		8
        /*0038*/ 	.dword	_ZN39_INTERNAL_b7135dfc_4_k_cu_4c567bc0_27894cuda3std6ranges3__45__cpo4swapE
	.align		8
        /*0040*/ 	.dword	_ZN39_INTERNAL_b7135dfc_4_k_cu_4c567bc0_27894cuda3std6ranges3__45__cpo9iter_moveE
	.align		8
        /*0048*/ 	.dword	_ZN39_INTERNAL_b7135dfc_4_k_cu_4c567bc0_27894cute7productE
	.align		8
        /*0050*/ 	.dword	_ZN39_INTERNAL_b7135dfc_4_k_cu_4c567bc0_27894cute1_E


//--------------------- .text._ZN7cutlass13device_kernelINS_4conv6kernel13ConvUniversalINS1_16ConvProblemShapeILNS1_8OperatorE0ELi3EEENS1_10collective14CollectiveConvINS1_46MainloopSm90TmaGmmaWarpSpecializedImplicitGemmILS5_0ELi28ELi3EN4cute5tupleIJNSA_1CILi1EEESD_SD_EEENS1_36KernelImplicitTmaWarpSpecializedSm90ELi1EEENSB_IJNSC_ILi64EEESH_NSB_IJNSC_ILi32EEEEEEEEENS_6half_tESL_NSA_8TiledMMAINSA_8MMA_AtomIJNSA_4SM904GMMA25MMA_64x64x16_F32F16F16_SSILNSP_5MajorE0ELSR_0ELNSP_7ScaleInE1ELSS_1EEEEEENSA_6LayoutISE_NSB_IJNSC_ILi0EEESW_SW_EEEEENSB_IJNSA_10UnderscoreESZ_SZ_EEEEENS7_6detail26Sm90ImplicitGemmTileTraitsINSA_20SM90_TMA_LOAD_IM2COLENSA_14ComposedLayoutINSA_7SwizzleILi2ELi4ELi3EEENSA_18smem_ptr_flag_bitsILi16EEENSV_INSB_IJNSB_IJNSC_ILi8EEES1A_EEENSB_IJSI_SD_EEENSB_IJSD_NSC_ILi28EEEEEEEEENSB_IJNSB_IJSI_NSC_ILi256EEEEEENSB_IJSD_SW_EEENSB_IJSW_NSC_ILi2048EEEEEEEEEEEEEvEENS13_INSA_13SM90_TMA_LOADES1N_vEEEENS_8epilogue10collective6detail29Sm90TmaWarpSpecializedAdapterINS1T_15DefaultEpilogueISL_NSB_IJNSB_IJllllEEESD_SW_EEES1Y_NS1S_6thread17LinearCombinationISL_Li1EffLNS1Z_9ScaleType4KindE0ELNS_15FloatRoundStyleE2ESL_EENS_4gemm15EpilogueDefaultEEEEEvvEEEEvNT_6ParamsE --------------------------
	.section	.text._ZN7cutlass13device_kernelINS_4conv6kernel13ConvUniversalINS1_16ConvProblemShapeILNS1_8OperatorE0ELi3EEENS1_10collective14CollectiveConvINS1_46MainloopSm90TmaGmmaWarpSpecializedImplicitGemmILS5_0ELi28ELi3EN4cute5tupleIJNSA_1CILi1EEESD_SD_EEENS1_36KernelImplicitTmaWarpSpecializedSm90ELi1EEENSB_IJNSC_ILi64EEESH_NSB_IJNSC_ILi32EEEEEEEEENS_6half_tESL_NSA_8TiledMMAINSA_8MMA_AtomIJNSA_4SM904GMMA25MMA_64x64x16_F32F16F16_SSILNSP_5MajorE0ELSR_0ELNSP_7ScaleInE1ELSS_1EEEEEENSA_6LayoutISE_NSB_IJNSC_ILi0EEESW_SW_EEEEENSB_IJNSA_10UnderscoreESZ_SZ_EEEEENS7_6detail26Sm90ImplicitGemmTileTraitsINSA_20SM90_TMA_LOAD_IM2COLENSA_14ComposedLayoutINSA_7SwizzleILi2ELi4ELi3EEENSA_18smem_ptr_flag_bitsILi16EEENSV_INSB_IJNSB_IJNSC_ILi8EEES1A_EEENSB_IJSI_SD_EEENSB_IJSD_NSC_ILi28EEEEEEEEENSB_IJNSB_IJSI_NSC_ILi256EEEEEENSB_IJSD_SW_EEENSB_IJSW_NSC_ILi2048EEEEEEEEEEEEEvEENS13_INSA_13SM90_TMA_LOADES1N_vEEEENS_8epilogue10collective6detail29Sm90TmaWarpSpecializedAdapterINS1T_15DefaultEpilogueISL_NSB_IJNSB_IJllllEEESD_SW_EEES1Y_NS1S_6thread17LinearCombinationISL_Li1EffLNS1Z_9ScaleType4KindE0ELNS_15FloatRoundStyleE2ESL_EENS_4gemm15EpilogueDefaultEEEEEvvEEEEvNT_6ParamsE,"ax",@progbits
	.align	128
.text._ZN7cutlass13device_kernelINS_4conv6kernel13ConvUniversalINS1_16ConvProblemShapeILNS1_8OperatorE0ELi3EEENS1_10collective14CollectiveConvINS1_46MainloopSm90TmaGmmaWarpSpecializedImplicitGemmILS5_0ELi28ELi3EN4cute5tupleIJNSA_1CILi1EEESD_SD_EEENS1_36KernelImplicitTmaWarpSpecializedSm90ELi1EEENSB_IJNSC_ILi64EEESH_NSB_IJNSC_ILi32EEEEEEEEENS_6half_tESL_NSA_8TiledMMAINSA_8MMA_AtomIJNSA_4SM904GMMA25MMA_64x64x16_F32F16F16_SSILNSP_5MajorE0ELSR_0ELNSP_7ScaleInE1ELSS_1EEEEEENSA_6LayoutISE_NSB_IJNSC_ILi0EEESW_SW_EEEEENSB_IJNSA_10UnderscoreESZ_SZ_EEEEENS7_6detail26Sm90ImplicitGemmTileTraitsINSA_20SM90_TMA_LOAD_IM2COLENSA_14ComposedLayoutINSA_7SwizzleILi2ELi4ELi3EEENSA_18smem_ptr_flag_bitsILi16EEENSV_INSB_IJNSB_IJNSC_ILi8EEES1A_EEENSB_IJSI_SD_EEENSB_IJSD_NSC_ILi28EEEEEEEEENSB_IJNSB_IJSI_NSC_ILi256EEEEEENSB_IJSD_SW_EEENSB_IJSW_NSC_ILi2048EEEEEEEEEEEEEvEENS13_INSA_13SM90_TMA_LOADES1N_vEEEENS_8epilogue10collective6detail29Sm90TmaWarpSpecializedAdapterINS1T_15DefaultEpilogueISL_NSB_IJNSB_IJllllEEESD_SW_EEES1Y_NS1S_6thread17LinearCombinationISL_Li1EffLNS1Z_9ScaleType4KindE0ELNS_15FloatRoundStyleE2ESL_EENS_4gemm15EpilogueDefaultEEEEEvvEEEEvNT_6ParamsE:
        .type           _ZN7cutlass13device_kernelINS_4conv6kernel13ConvUniversalINS1_16ConvProblemShapeILNS1_8OperatorE0ELi3EEENS1_10collective14CollectiveConvINS1_46MainloopSm90TmaGmmaWarpSpecializedImplicitGemmILS5_0ELi28ELi3EN4cute5tupleIJNSA_1CILi1EEESD_SD_EEENS1_36KernelImplicitTmaWarpSpecializedSm90ELi1EEENSB_IJNSC_ILi64EEESH_NSB_IJNSC_ILi32EEEEEEEEENS_6half_tESL_NSA_8TiledMMAINSA_8MMA_AtomIJNSA_4SM904GMMA25MMA_64x64x16_F32F16F16_SSILNSP_5MajorE0ELSR_0ELNSP_7ScaleInE1ELSS_1EEEEEENSA_6LayoutISE_NSB_IJNSC_ILi0EEESW_SW_EEEEENSB_IJNSA_10UnderscoreESZ_SZ_EEEEENS7_6detail26Sm90ImplicitGemmTileTraitsINSA_20SM90_TMA_LOAD_IM2COLENSA_14ComposedLayoutINSA_7SwizzleILi2ELi4ELi3EEENSA_18smem_ptr_flag_bitsILi16EEENSV_INSB_IJNSB_IJNSC_ILi8EEES1A_EEENSB_IJSI_SD_EEENSB_IJSD_NSC_ILi28EEEEEEEEENSB_IJNSB_IJSI_NSC_ILi256EEEEEENSB_IJSD_SW_EEENSB_IJSW_NSC_ILi2048EEEEEEEEEEEEEvEENS13_INSA_13SM90_TMA_LOADES1N_vEEEENS_8epilogue10collective6detail29Sm90TmaWarpSpecializedAdapterINS1T_15DefaultEpilogueISL_NSB_IJNSB_IJllllEEESD_SW_EEES1Y_NS1S_6thread17LinearCombinationISL_Li1EffLNS1Z_9ScaleType4KindE0ELNS_15FloatRoundStyleE2ESL_EENS_4gemm15EpilogueDefaultEEEEEvvEEEEvNT_6ParamsE,@function
        .size           _ZN7cutlass13device_kernelINS_4conv6kernel13ConvUniversalINS1_16ConvProblemShapeILNS1_8OperatorE0ELi3EEENS1_10collective14CollectiveConvINS1_46MainloopSm90TmaGmmaWarpSpecializedImplicitGemmILS5_0ELi28ELi3EN4cute5tupleIJNSA_1CILi1EEESD_SD_EEENS1_36KernelImplicitTmaWarpSpecializedSm90ELi1EEENSB_IJNSC_ILi64EEESH_NSB_IJNSC_ILi32EEEEEEEEENS_6half_tESL_NSA_8TiledMMAINSA_8MMA_AtomIJNSA_4SM904GMMA25MMA_64x64x16_F32F16F16_SSILNSP_5MajorE0ELSR_0ELNSP_7ScaleInE1ELSS_1EEEEEENSA_6LayoutISE_NSB_IJNSC_ILi0EEESW_SW_EEEEENSB_IJNSA_10UnderscoreESZ_SZ_EEEEENS7_6detail26Sm90ImplicitGemmTileTraitsINSA_20SM90_TMA_LOAD_IM2COLENSA_14ComposedLayoutINSA_7SwizzleILi2ELi4ELi3EEENSA_18smem_ptr_flag_bitsILi16EEENSV_INSB_IJNSB_IJNSC_ILi8EEES1A_EEENSB_IJSI_SD_EEENSB_IJSD_NSC_ILi28EEEEEEEEENSB_IJNSB_IJSI_NSC_ILi256EEEEEENSB_IJSD_SW_EEENSB_IJSW_NSC_ILi2048EEEEEEEEEEEEEvEENS13_INSA_13SM90_TMA_LOADES1N_vEEEENS_8epilogue10collective6detail29Sm90TmaWarpSpecializedAdapterINS1T_15DefaultEpilogueISL_NSB_IJNSB_IJllllEEESD_SW_EEES1Y_NS1S_6thread17LinearCombinationISL_Li1EffLNS1Z_9ScaleType4KindE0ELNS_15FloatRoundStyleE2ESL_EENS_4gemm15EpilogueDefaultEEEEEvvEEEEvNT_6ParamsE,(.L_x_118 - _ZN7cutlass13device_kernelINS_4conv6kernel13ConvUniversalINS1_16ConvProblemShapeILNS1_8OperatorE0ELi3EEENS1_10collective14CollectiveConvINS1_46MainloopSm90TmaGmmaWarpSpecializedImplicitGemmILS5_0ELi28ELi3EN4cute5tupleIJNSA_1CILi1EEESD_SD_EEENS1_36KernelImplicitTmaWarpSpecializedSm90ELi1EEENSB_IJNSC_ILi64EEESH_NSB_IJNSC_ILi32EEEEEEEEENS_6half_tESL_NSA_8TiledMMAINSA_8MMA_AtomIJNSA_4SM904GMMA25MMA_64x64x16_F32F16F16_SSILNSP_5MajorE0ELSR_0ELNSP_7ScaleInE1ELSS_1EEEEEENSA_6LayoutISE_NSB_IJNSC_ILi0EEESW_SW_EEEEENSB_IJNSA_10UnderscoreESZ_SZ_EEEEENS7_6detail26Sm90ImplicitGemmTileTraitsINSA_20SM90_TMA_LOAD_IM2COLENSA_14ComposedLayoutINSA_7SwizzleILi2ELi4ELi3EEENSA_18smem_ptr_flag_bitsILi16EEENSV_INSB_IJNSB_IJNSC_ILi8EEES1A_EEENSB_IJSI_SD_EEENSB_IJSD_NSC_ILi28EEEEEEEEENSB_IJNSB_IJSI_NSC_ILi256EEEEEENSB_IJSD_SW_EEENSB_IJSW_NSC_ILi2048EEEEEEEEEEEEEvEENS13_INSA_13SM90_TMA_LOADES1N_vEEEENS_8epilogue10collective6detail29Sm90TmaWarpSpecializedAdapterINS1T_15DefaultEpilogueISL_NSB_IJNSB_IJllllEEESD_SW_EEES1Y_NS1S_6thread17LinearCombinationISL_Li1EffLNS1Z_9ScaleType4KindE0ELNS_15FloatRoundStyleE2ESL_EENS_4gemm15EpilogueDefaultEEEEEvvEEEEvNT_6ParamsE)
        .other          _ZN7cutlass13device_kernelINS_4conv6kernel13ConvUniversalINS1_16ConvProblemShapeILNS1_8OperatorE0ELi3EEENS1_10collective14CollectiveConvINS1_46MainloopSm90TmaGmmaWarpSpecializedImplicitGemmILS5_0ELi28ELi3EN4cute5tupleIJNSA_1CILi1EEESD_SD_EEENS1_36KernelImplicitTmaWarpSpecializedSm90ELi1EEENSB_IJNSC_ILi64EEESH_NSB_IJNSC_ILi32EEEEEEEEENS_6half_tESL_NSA_8TiledMMAINSA_8MMA_AtomIJNSA_4SM904GMMA25MMA_64x64x16_F32F16F16_SSILNSP_5MajorE0ELSR_0ELNSP_7ScaleInE1ELSS_1EEEEEENSA_6LayoutISE_NSB_IJNSC_ILi0EEESW_SW_EEEEENSB_IJNSA_10UnderscoreESZ_SZ_EEEEENS7_6detail26Sm90ImplicitGemmTileTraitsINSA_20SM90_TMA_LOAD_IM2COLENSA_14ComposedLayoutINSA_7SwizzleILi2ELi4ELi3EEENSA_18smem_ptr_flag_bitsILi16EEENSV_INSB_IJNSB_IJNSC_ILi8EEES1A_EEENSB_IJSI_SD_EEENSB_IJSD_NSC_ILi28EEEEEEEEENSB_IJNSB_IJSI_NSC_ILi256EEEEEENSB_IJSD_SW_EEENSB_IJSW_NSC_ILi2048EEEEEEEEEEEEEvEENS13_INSA_13SM90_TMA_LOADES1N_vEEEENS_8epilogue10collective6detail29Sm90TmaWarpSpecializedAdapterINS1T_15DefaultEpilogueISL_NSB_IJNSB_IJllllEEESD_SW_EEES1Y_NS1S_6thread17LinearCombinationISL_Li1EffLNS1Z_9ScaleType4KindE0ELNS_15FloatRoundStyleE2ESL_EENS_4gemm15EpilogueDefaultEEEEEvvEEEEvNT_6ParamsE,@"STO_CUDA_ENTRY STV_DEFAULT"
_ZN7cutlass13device_kernelINS_4conv6kernel13ConvUniversalINS1_16ConvProblemShapeILNS1_8OperatorE0ELi3EEENS1_10collective14CollectiveConvINS1_46MainloopSm90TmaGmmaWarpSpecializedImplicitGemmILS5_0ELi28ELi3EN4cute5tupleIJNSA_1CILi1EEESD_SD_EEENS1_36KernelImplicitTmaWarpSpecializedSm90ELi1EEENSB_IJNSC_ILi64EEESH_NSB_IJNSC_ILi32EEEEEEEEENS_6half_tESL_NSA_8TiledMMAINSA_8MMA_AtomIJNSA_4SM904GMMA25MMA_64x64x16_F32F16F16_SSILNSP_5MajorE0ELSR_0ELNSP_7ScaleInE1ELSS_1EEEEEENSA_6LayoutISE_NSB_IJNSC_ILi0EEESW_SW_EEEEENSB_IJNSA_10UnderscoreESZ_SZ_EEEEENS7_6detail26Sm90ImplicitGemmTileTraitsINSA_20SM90_TMA_LOAD_IM2COLENSA_14ComposedLayoutINSA_7SwizzleILi2ELi4ELi3EEENSA_18smem_ptr_flag_bitsILi16EEENSV_INSB_IJNSB_IJNSC_ILi8EEES1A_EEENSB_IJSI_SD_EEENSB_IJSD_NSC_ILi28EEEEEEEEENSB_IJNSB_IJSI_NSC_ILi256EEEEEENSB_IJSD_SW_EEENSB_IJSW_NSC_ILi2048EEEEEEEEEEEEEvEENS13_INSA_13SM90_TMA_LOADES1N_vEEEENS_8epilogue10collective6detail29Sm90TmaWarpSpecializedAdapterINS1T_15DefaultEpilogueISL_NSB_IJNSB_IJllllEEESD_SW_EEES1Y_NS1S_6thread17LinearCombinationISL_Li1EffLNS1Z_9ScaleType4KindE0ELNS_15FloatRoundStyleE2ESL_EENS_4gemm15EpilogueDefaultEEEEEvvEEEEvNT_6ParamsE:
[----:B------:R-:W-:Y:S01]  /*0000*/  LDC R1, c[0x0][0x28] ;  /* 0x00000a00ff017b82 */ /* 0x000fe20000000800 */
[----:B------:R-:W0:Y:S01]  /*0010*/  S2R R8, SR_TID.X ;  /* 0x0000000000087919 */ /* 0x000e220000002100 */
[----:B------:R-:W-:Y:S01]  /*0020*/  ELECT P0, URZ, PT ;  /* 0x00000000003f782f */ /* 0x000fe20003800000 */
[----:B------:R-:W-:Y:S01]  /*0030*/  BSSY B0, `(.L_x_0) ;  /* 0x000000f000007945 */ /* 0x000fe20003800000 */
[--C-:B0-----:R-:W-:Y:S02]  /*0040*/  SHF.R.U32.HI R0, RZ, 0x5, R8.reuse ;  /* 0x00000005ff007819 */ /* 0x101fe40000011608 */
[----:B------:R-:W-:-:S03]  /*0050*/  SHF.R.U32.HI R3, RZ, 0x7, R8 ;  /* 0x00000007ff037819 */ /* 0x000fc60000011608 */
[----:B------:R-:W0:Y:S04]  /*0060*/  SHFL.IDX PT, R2, R0, RZ, 0x1f ;  /* 0x00001fff00027589 */ /* 0x000e2800000e0000 */
[----:B------:R1:W2:Y:S01]  /*0070*/  SHFL.IDX PT, R7, R3, RZ, 0x1f ;  /* 0x00001fff03077589 */ /* 0x0002a200000e0000 */
[----:B0-----:R-:W-:-:S13]  /*0080*/  ISETP.NE.OR P0, PT, R2, RZ, !P0 ;  /* 0x000000ff0200720c */ /* 0x001fda0004705670 */
[----:B-12---:R-:W-:Y:S05]  /*0090*/  @P0 BRA `(.L_x_1) ;  /* 0x0000000000200947 */ /* 0x006fea0003800000 */
[----:B------:R-:W-:Y:S02]  /*00a0*/  ULDC.64 UR4, c[0x0][0x198] ;  /* 0x0000660000047ab9 */ /* 0x000fe40000000a00 */
[----:B------:R-:W-:Y:S02]  /*00b0*/  UIADD3 UR6, UP0, UR4, 0xf0, URZ ;  /* 0x000000f004067890 */ /* 0x000fe4000ff1e03f */
[----:B------:R-:W-:Y:S02]  /*00c0*/  UIADD3 UR4, UP1, UR4, 0x270, URZ ;  /* 0x0000027004047890 */ /* 0x000fe4000ff3e03f */
[----:B------:R-:W-:Y:S02]  /*00d0*/  UIADD3.X UR7, URZ, UR5, URZ, UP0, !UPT ;  /* 0x000000053f077290 */ /* 0x000fe400087fe43f */
[----:B------:R-:W-:-:S07]  /*00e0*/  UIADD3.X UR5, URZ, UR5, URZ, UP1, !UPT ;  /* 0x000000053f057290 */ /* 0x000fce0008ffe43f */
[----:B------:R0:W-:Y:S02]  /*00f0*/  UTMACCTL.PF [UR6] ;  /* 0x00000000060079b9 */ /* 0x0001e40008040000 */
[----:B------:R0:W-:Y:S02]  /*0100*/  UTMACCTL.PF [UR4] ;  /* 0x00000000040079b9 */ /* 0x0001e40008040000 */
[----:B0-----:R-:W-:Y:S01]  /*0110*/  NOP ;  /* 0x0000000000007918 */ /* 0x001fe20000000000 */
.L_x_1:
[----:B------:R-:W-:Y:S05]  /*0120*/  BSYNC B0 ;  /* 0x0000000000007941 */ /* 0x000fea0003800000 */
.L_x_0:
[----:B------:R-:W0:Y:S01]  /*0130*/  SHFL.IDX PT, R0, R0, RZ, 0x1f ;  /* 0x00001fff00007589 */ /* 0x000e2200000e0000 */
[----:B------:R-:W-:-:S04]  /*0140*/  SHF.R.S32.HI R3, RZ, 0x1f, R2 ;  /* 0x0000001fff037819 */ /* 0x000fc80000011402 */
[----:B------:R-:W-:Y:S02]  /*0150*/  LEA.HI R3, R3, R2, RZ, 0x2 ;  /* 0x0000000203037211 */ /* 0x000fe400078f10ff */
[----:B0-----:R-:W-:-:S13]  /*0160*/  ISETP.NE.AND P0, PT, R0, RZ, PT ;  /* 0x000000ff0000720c */ /* 0x001fda0003f05270 */
[----:B------:R-:W-:Y:S05]  /*0170*/  @P0 BRA `(.L_x_2) ;  /* 0x0000000400240947 */ /* 0x000fea0003800000 */
[----:B------:R-:W-:Y:S01]  /*0180*/  ELECT P0, URZ, PT ;  /* 0x00000000003f782f */ /* 0x000fe20003800000 */
[----:B------:R-:W-:-:S12]  /*0190*/  BSSY B0, `(.L_x_2) ;  /* 0x0000047000007945 */ /* 0x000fd80003800000 */
[----:B------:R-:W-:Y:S05]  /*01a0*/  @!P0 BRA `(.L_x_3) ;  /* 0x0000000400148947 */ /* 0x000fea0003800000 */
[----:B------:R-:W0:Y:S01]  /*01b0*/  S2UR UR8, SR_CgaCtaId ;  /* 0x00000000000879c3 */ /* 0x000e220000008800 */
[----:B------:R-:W-:Y:S01]  /*01c0*/  UMOV UR4, 0x400 ;  /* 0x0000040000047882 */ /* 0x000fe20000000000 */
[----:B------:R-:W-:Y:S01]  /*01d0*/  UMOV UR5, 0x1 ;  /* 0x0000000100057882 */ /* 0x000fe20000000000 */
[----:B------:R-:W-:Y:S02]  /*01e0*/  UMOV UR6, 0x80 ;  /* 0x0000008000067882 */ /* 0x000fe40000000000 */
[----:B------:R-:W-:-:S04]  /*01f0*/  UIADD3 UR6, -UR6, 0x100000, URZ ;  /* 0x0010000006067890 */ /* 0x000fc8000fffe13f */
[----:B------:R-:W-:Y:S02]  /*0200*/  USHF.L.U32 UR7, UR6, 0xb, URZ ;  /* 0x0000000b06077899 */ /* 0x000fe4000800063f */
[----:B------:R-:W-:Y:S02]  /*0210*/  USHF.L.U32 UR6, UR6, 0x1, URZ ;  /* 0x0000000106067899 */ /* 0x000fe4000800063f */
[----:B0-----:R-:W-:Y:S02]  /*0220*/  ULEA UR8, UR8, UR4, 0x18 ;  /* 0x0000000408087291 */ /* 0x001fe4000f8ec03f */
[----:B------:R-:W-:-:S04]  /*0230*/  UIADD3 UR4, -UR5, 0x100000, URZ ;  /* 0x0010000005047890 */ /* 0x000fc8000fffe13f */
[----:B------:R-:W-:Y:S02]  /*0240*/  USHF.L.U32 UR5, UR4, 0xb, URZ ;  /* 0x0000000b04057899 */ /* 0x000fe4000800063f */
[----:B------:R-:W-:Y:S01]  /*0250*/  USHF.L.U32 UR4, UR4, 0x1, URZ ;  /* 0x0000000104047899 */ /* 0x000fe2000800063f */
[----:B------:R-:W0:Y:S11]  /*0260*/  FENCE.VIEW.ASYNC.S ;  /* 0x00000000000073c6 */ /* 0x000e360000000000 */
[----:B0-----:R0:W1:Y:S01]  /*0270*/  SYNCS.EXCH.64 URZ, [UR8+0x38000], UR4 ;  /* 0x03800004083f75b2 */ /* 0x0010620008000100 */
[----:B------:R0:W2:Y:S01]  /*0280*/  SYNCS.EXCH.64 URZ, [UR8+0x380e0], UR6 ;  /* 0x0380e006083f75b2 */ /* 0x0000a20008000100 */
[----:B------:R0:W3:Y:S01]  /*0290*/  SYNCS.EXCH.64 URZ, [UR8+0x38008], UR4 ;  /* 0x03800804083f75b2 */ /* 0x0000e20008000100 */
[----:B------:R0:W4:Y:S01]  /*02a0*/  SYNCS.EXCH.64 URZ, [UR8+0x380e8], UR6 ;  /* 0x0380e806083f75b2 */ /* 0x0001220008000100 */
[----:B------:R0:W0:Y:S01]  /*02b0*/  SYNCS.EXCH.64 URZ, [UR8+0x38010], UR4 ;  /* 0x03801004083f75b2 */ /* 0x0000220008000100 */
        /* <DEDUP_REMOVED lines=51> */
[----:B-1234-:R-:W-:Y:S01]  /*05f0*/  NOP ;  /* 0x0000000000007918 */ /* 0x01efe20000000000 */
.L_x_3:
[----:B0-----:R-:W-:Y:S05]  /*0600*/  BSYNC B0 ;  /* 0x0000000000007941 */ /* 0x001fea0003800000 */
.L_x_2:
[----:B------:R-:W-:Y:S01]  /*0610*/  ULDC.64 UR4, c[0x0][0x618] ;  /* 0x0001860000047ab9 */ /* 0x000fe20000000a00 */
[----:B------:R-:W-:Y:S01]  /*0620*/  LOP3.LUT R3, R3, 0xfffffffc, RZ, 0xc0, !PT ;  /* 0xfffffffc03037812 */ /* 0x000fe200078ec0ff */
[----:B------:R-:W-:Y:S01]  /*0630*/  NOP ;  /* 0x0000000000007918 */ /* 0x000fe20000000000 */
[----:B------:R-:W-:Y:S01]  /*0640*/  ISETP.NE.U32.AND P0, PT, RZ, UR4, PT ;  /* 0x00000004ff007c0c */ /* 0x000fe2000bf05070 */
[----:B------:R-:W-:Y:S01]  /*0650*/  NOP ;  /* 0x0000000000007918 */ /* 0x000fe20000000000 */
[----:B------:R-:W-:Y:S01]  /*0660*/  BAR.SYNC.DEFER_BLOCKING 0x0 ;  /* 0x0000000000007b1d */ /* 0x000fe20000010000 */
[----:B------:R-:W-:Y:S01]  /*0670*/  IMAD.IADD R6, R2, 0x1, -R3 ;  /* 0x0000000102067824 */ /* 0x000fe200078e0a03 */
[----:B------:R-:W-:Y:S02]  /*0680*/  ISETP.NE.AND.EX P0, PT, RZ, UR5, PT, P0 ;  /* 0x00000005ff007c0c */ /* 0x000fe4000bf05300 */
[C---:B------:R-:W-:Y:S02]  /*0690*/  ISETP.NE.AND P2, PT, R7.reuse, 0x1, PT ;  /* 0x000000010700780c */ /* 0x040fe40003f45270 */
[----:B------:R-:W-:Y:S01]  /*06a0*/  LOP3.LUT P1, RZ, R7, R6, RZ, 0xfc, !PT ;  /* 0x0000000607ff7212 */ /* 0x000fe2000782fcff */
[----:B------:R-:W-:-:S03]  /*06b0*/  ULDC.64 UR12, c[0x0][0x208] ;  /* 0x00008200000c7ab9 */ /* 0x000fc60000000a00 */
[----:B------:R-:W-:-:S04]  /*06c0*/  SEL R3, RZ, 0x1, P1 ;  /* 0x00000001ff037807 */ /* 0x000fc80000800000 */
[----:B------:R-:W-:Y:S01]  /*06d0*/  SEL R3, R3, 0x2, P2 ;  /* 0x0000000203037807 */ /* 0x000fe20001000000 */
[----:B------:R-:W-:Y:S06]  /*06e0*/  @!P0 BRA `(.L_x_4) ;  /* 0x00000000001c8947 */ /* 0x000fec0003800000 */
[----:B------:R-:W0:Y:S02]  /*06f0*/  LDC.64 R4, c[0x0][0x618] ;  /* 0x00018600ff047b82 */ /* 0x000e240000000a00 */
[----:B0-----:R-:W2:Y:S02]  /*0700*/  LDG.E.64 R4, desc[UR12][R4.64] ;  /* 0x0000000c04047981 */ /* 0x001ea4000c1e1b00 */
[----:B--2---:R-:W-:-:S04]  /*0710*/  ISETP.NE.U32.AND P0, PT, R4, RZ, PT ;  /* 0x000000ff0400720c */ /* 0x004fc80003f05070 */
[----:B------:R-:W-:-:S13]  /*0720*/  ISETP.NE.AND.EX P0, PT, R5, RZ, PT, P0 ;  /* 0x000000ff0500720c */ /* 0x000fda0003f05300 */
[----:B------:R-:W-:Y:S05]  /*0730*/  @!P0 BRA `(.L_x_4) ;  /* 0x0000000000088947 */ /* 0x000fea0003800000 */
[----:B------:R2:W5:Y:S01]  /*0740*/  LD.E R0, desc[UR12][R4.64] ;  /* 0x0000000c04007980 */ /* 0x000562000c101900 */
[----:B------:R-:W-:Y:S05]  /*0750*/  BRA `(.L_x_5) ;  /* 0x0000000000207947 */ /* 0x000fea0003800000 */
.L_x_4:
[----:B------:R-:W-:Y:S02]  /*0760*/  ULDC.64 UR4, c[0x0][0x608] ;  /* 0x0001820000047ab9 */ /* 0x000fe40000000a00 */
[----:B------:R-:W-:-:S04]  /*0770*/  ISETP.NE.U32.AND P0, PT, RZ, UR4, PT ;  /* 0x00000004ff007c0c */ /* 0x000fc8000bf05070 */
[----:B------:R-:W-:-:S13]  /*0780*/  ISETP.NE.AND.EX P0, PT, RZ, UR5, PT, P0 ;  /* 0x00000005ff007c0c */ /* 0x000fda000bf05300 */
[----:B------:R-:W-:Y:S05]  /*0790*/  @!P0 BRA `(.L_x_6) ;  /* 0x00000000000c8947 */ /* 0x000fea0003800000 */
[----:B------:R-:W0:Y:S02]  /*07a0*/  LDC.64 R4, c[0x0][0x608] ;  /* 0x00018200ff047b82 */ /* 0x000e240000000a00 */
[----:B0-----:R0:W5:Y:S01]  /*07b0*/  LDG.E R0, desc[UR12][R4.64] ;  /* 0x0000000c04007981 */ /* 0x001162000c1e1900 */
[----:B------:R-:W-:Y:S05]  /*07c0*/  BRA `(.L_x_5) ;  /* 0x0000000000047947 */ /* 0x000fea0003800000 */
.L_x_6:
[----:B------:R-:W1:Y:S02]  /*07d0*/  LDC R0, c[0x0][0x600] ;  /* 0x00018000ff007b82 */ /* 0x000e640000000800 */
.L_x_5:
[----:B------:R-:W-:Y:S02]  /*07e0*/  ULDC.64 UR4, c[0x0][0x620] ;  /* 0x0001880000047ab9 */ /* 0x000fe40000000a00 */
[----:B------:R-:W-:-:S04]  /*07f0*/  ISETP.NE.U32.AND P0, PT, RZ, UR4, PT ;  /* 0x00000004ff007c0c */ /* 0x000fc8000bf05070 */
[----:B------:R-:W-:-:S13]  /*0800*/  ISETP.NE.AND.EX P0, PT, RZ, UR5, PT, P0 ;  /* 0x00000005ff007c0c */ /* 0x000fda000bf05300 */
[----:B------:R-:W-:Y:S05]  /*0810*/  @!P0 BRA `(.L_x_7) ;  /* 0x00000000001c8947 */ /* 0x000fea0003800000 */
[----:B0-2---:R-:W0:Y:S02]  /*0820*/  LDC.64 R4, c[0x0][0x620] ;  /* 0x00018800ff047b82 */ /* 0x005e240000000a00 */
[----:B0-----:R-:W2:Y:S02]  /*0830*/  LDG.E.64 R4, desc[UR12][R4.64] ;  /* 0x0000000c04047981 */ /* 0x001ea4000c1e1b00 */
[----:B--2---:R-:W-:-:S04]  /*0840*/  ISETP.NE.U32.AND P0, PT, R4, RZ, PT ;  /* 0x000000ff0400720c */ /* 0x004fc80003f05070 */
[----:B------:R-:W-:-:S13]  /*0850*/  ISETP.NE.AND.EX P0, PT, R5, RZ, PT, P0 ;  /* 0x000000ff0500720c */ /* 0x000fda0003f05300 */
[----:B------:R-:W-:Y:S05]  /*0860*/  @!P0 BRA `(.L_x_7) ;  /* 0x0000000000088947 */ /* 0x000fea0003800000 */
[----:B------:R0:W5:Y:S01]  /*0870*/  LD.E R2, desc[UR12][R4.64] ;  /* 0x0000000c04027980 */ /* 0x000162000c101900 */
[----:B------:R-:W-:Y:S05]  /*0880*/  BRA `(.L_x_8) ;  /* 0x0000000000207947 */ /* 0x000fea0003800000 */
.L_x_7:
[----:B------:R-:W-:Y:S02]  /*0890*/  ULDC.64 UR4, c[0x0][0x610] ;  /* 0x0001840000047ab9 */ /* 0x000fe40000000a00 */
[----:B------:R-:W-:-:S04]  /*08a0*/  ISETP.NE.U32.AND P0, PT, RZ, UR4, PT ;  /* 0x00000004ff007c0c */ /* 0x000fc8000bf05070 */
[----:B------:R-:W-:-:S13]  /*08b0*/  ISETP.NE.AND.EX P0, PT, RZ, UR5, PT, P0 ;  /* 0x00000005ff007c0c */ /* 0x000fda000bf05300 */
[----:B------:R-:W-:Y:S05]  /*08c0*/  @!P0 BRA `(.L_x_9) ;  /* 0x00000000000c8947 */ /* 0x000fea0003800000 */
[----:B0-2---:R-:W0:Y:S02]  /*08d0*/  LDC.64 R4, c[0x0][0x610] ;  /* 0x00018400ff047b82 */ /* 0x005e240000000a00 */
[----:B0-----:R4:W5:Y:S01]  /*08e0*/  LDG.E R2, desc[UR12][R4.64] ;  /* 0x0000000c04027981 */ /* 0x001962000c1e1900 */
[----:B------:R-:W-:Y:S05]  /*08f0*/  BRA `(.L_x_8) ;  /* 0x0000000000047947 */ /* 0x000fea0003800000 */
.L_x_9:
[----:B------:R-:W3:Y:S02]  /*0900*/  LDC R2, c[0x0][0x604] ;  /* 0x00018100ff027b82 */ /* 0x000ee40000000800 */
.L_x_8:
[----:B0-2-4-:R-:W0:Y:S01]  /*0910*/  LDC R4, c[0x0][0x3e8] ;  /* 0x0000fa00ff047b82 */ /* 0x015e220000000800 */
[----:B------:R-:W-:Y:S01]  /*0920*/  ULDC UR4, c[0x0][0x3dc] ;  /* 0x0000f70000047ab9 */ /* 0x000fe20000000800 */
[----:B------:R-:W-:Y:S01]  /*0930*/  ISETP.NE.AND P0, PT, R7, RZ, PT ;  /* 0x000000ff0700720c */ /* 0x000fe20003f05270 */
[----:B------:R-:W-:Y:S01]  /*0940*/  UIADD3 UR4, UR4, 0x1f, URZ ;  /* 0x0000001f04047890 */ /* 0x000fe2000fffe03f */
[----:B------:R-:W-:-:S03]  /*0950*/  ULDC.64 UR6, c[0x0][0x3e0] ;  /* 0x0000f80000067ab9 */ /* 0x000fc60000000a00 */
[----:B------:R-:W-:Y:S02]  /*0960*/  USHF.R.S32.HI UR5, URZ, 0x1f, UR4 ;  /* 0x0000001f3f057899 */ /* 0x000fe40008011404 */
[----:B------:R-:W-:Y:S02]  /*0970*/  UIMAD UR6, UR7, UR6, URZ ;  /* 0x00000006070672a4 */ /* 0x000fe4000f8e023f */
[----:B------:R-:W-:-:S04]  /*0980*/  ULEA.HI UR5, UR5, UR4, URZ, 0x5 ;  /* 0x0000000405057291 */ /* 0x000fc8000f8f283f */
[----:B------:R-:W-:Y:S01]  /*0990*/  USHF.R.S32.HI UR15, URZ, 0x5, UR5 ;  /* 0x000000053f0f7899 */ /* 0x000fe20008011405 */
[----:B0-----:R-:W-:-:S05]  /*09a0*/  IMAD R4, R4, UR6, RZ ;  /* 0x0000000604047c24 */ /* 0x001fca000f8e02ff */
[----:B------:R-:W-:Y:S01]  /*09b0*/  IMAD R4, R4, UR15, RZ ;  /* 0x0000000f04047c24 */ /* 0x000fe2000f8e02ff */
[----:B------:R-:W-:Y:S06]  /*09c0*/  @!P0 BRA `(.L_x_10) ;  /* 0x0000002c008c8947 */ /* 0x000fec0003800000 */
[----:B------:R-:W-:-:S13]  /*09d0*/  ISETP.NE.AND P0, PT, R7, 0x1, PT ;  /* 0x000000010700780c */ /* 0x000fda0003f05270 */
[----:B------:R-:W-:Y:S05]  /*09e0*/  @P0 EXIT ;  /* 0x000000000000094d */ /* 0x000fea0003800000 */
[----:B------:R-:W-:Y:S01]  /*09f0*/  ISETP.GE.AND P0, PT, R4, 0x1, PT ;  /* 0x000000010400780c */ /* 0x000fe20003f06270 */
[----:B------:R-:W-:Y:S01]  /*0a00*/  UMOV UR4, URZ ;  /* 0x0000003f00047c82 */ /* 0x000fe20008000000 */
[----:B------:R-:W-:Y:S02]  /*0a10*/  CS2R R54, SRZ ;  /* 0x0000000000367805 */ /* 0x000fe4000001ff00 */
[----:B------:R-:W-:Y:S02]  /*0a20*/  CS2R R24, SRZ ;  /* 0x0000000000187805 */ /* 0x000fe4000001ff00 */
[----:B------:R-:W-:Y:S02]  /*0a30*/  CS2R R26, SRZ ;  /* 0x00000000001a7805 */ /* 0x000fe4000001ff00 */
[----:B------:R-:W-:Y:S02]  /*0a40*/  CS2R R28, SRZ ;  /* 0x00000000001c7805 */ /* 0x000fe4000001ff00 */
[----:B------:R-:W-:-:S02]  /*0a50*/  CS2R R30, SRZ ;  /* 0x00000000001e7805 */ /* 0x000fc4000001ff00 */
[----:B------:R-:W-:Y:S02]  /*0a60*/  CS2R R32, SRZ ;  /* 0x0000000000207805 */ /* 0x000fe4000001ff00 */
        /* <DEDUP_REMOVED lines=9> */
[----:B------:R-:W-:Y:S01]  /*0b00*/  CS2R R52, SRZ ;  /* 0x0000000000347805 */ /* 0x000fe2000001ff00 */
[----:B------:R-:W-:Y:S06]  /*0b10*/  @!P0 BRA `(.L_x_11) ;  /* 0x0000000000788947 */ /* 0x000fec0003800000 */
[----:B------:R-:W-:-:S04]  /*0b20*/  LOP3.LUT R5, R3, 0x1, RZ, 0xfc, !PT ;  /* 0x0000000103057812 */ /* 0x000fc800078efcff */
[----:B------:R-:W-:-:S13]  /*0b30*/  ISETP.NE.AND P0, PT, R5, 0x3, PT ;  /* 0x000000030500780c */ /* 0x000fda0003f05270 */
[----:B------:R-:W-:Y:S05]  /*0b40*/  @!P0 BRA `(.L_x_12) ;  /* 0x0000000000048947 */ /* 0x000fea0003800000 */
[----:B------:R-:W-:Y:S01]  /*0b50*/  BPT.TRAP 0x1 ;  /* 0x000000040000795c */ /* 0x000fe20000300000 */
.L_x_12:
[----:B------:R-:W0:Y:S01]  /*0b60*/  S2UR UR5, SR_CgaCtaId ;  /* 0x00000000000579c3 */ /* 0x000e220000008800 */
[----:B------:R-:W-:Y:S01]  /*0b70*/  SHF.L.U32 R5, RZ, 0x1f, RZ ;  /* 0x0000001fff057819 */ /* 0x000fe200000006ff */
[----:B------:R-:W-:Y:S02]  /*0b80*/  UMOV UR4, 0x400 ;  /* 0x0000040000047882 */ /* 0x000fe40000000000 */
[----:B0-----:R-:W-:-:S12]  /*0b90*/  ULEA UR4, UR5, UR4, 0x18 ;  /* 0x0000000405047291 */ /* 0x001fd8000f8ec03f */
.L_x_13:
[----:B0-----:R-:W-:-:S04]  /*0ba0*/  IMAD.U32 R6, RZ, RZ, UR4 ;  /* 0x00000004ff067e24 */ /* 0x001fc8000f8e00ff */
[----:B------:R0:W2:Y:S03]  /*0bb0*/  SYNCS.PHASECHK.TRANS64.TRYWAIT P0, [R6+URZ+0x38000], R5 ;  /* 0x03800005060075a7 */ /* 0x0000a6000800017f */
[----:B--2---:R-:W-:Y:S05]  /*0bc0*/  @!P0 NANOSLEEP.SYNCS 0x989680 ;  /* 0x009896800000895d */ /* 0x004fea0003900000 */
[----:B------:R-:W2:Y:S02]  /*0bd0*/  @!P0 SYNCS.PHASECHK.TRANS64 P0, [R6+URZ+0x38000], R5 ;  /* 0x03800005060085a7 */ /* 0x000ea4000800007f */
[----:B--2---:R-:W-:Y:S05]  /*0be0*/  @!P0 BRA `(.L_x_13) ;  /* 0xfffffffc00ec8947 */ /* 0x004fea000383ffff */
[----:B------:R-:W-:Y:S01]  /*0bf0*/  UIADD3 UR5, UR4, 0x1c000, URZ ;  /* 0x0001c00004057890 */ /* 0x000fe2000fffe03f */
[----:B------:R-:W-:Y:S01]  /*0c00*/  WARPGROUP.ARRIVE ;  /* 0x00000000000079c5 */ /* 0x000fe20000000000 */
[----:B------:R-:W-:Y:S02]  /*0c10*/  USHF.R.U32.HI UR4, URZ, 0x4, UR4 ;  /* 0x000000043f047899 */ /* 0x000fe40008011604 */
[----:B------:R-:W-:Y:S02]  /*0c20*/  USHF.R.U32.HI UR5, URZ, 0x4, UR5 ;  /* 0x000000043f057899 */ /* 0x000fe40008011605 */
[----:B------:R-:W-:Y:S02]  /*0c30*/  ULOP3.LUT UR4, UR4, 0x3fff, URZ, 0xc0, !UPT ;  /* 0x00003fff04047892 */ /* 0x000fe4000f8ec03f */
[----:B------:R-:W-:Y:S02]  /*0c40*/  ULOP3.LUT UR5, UR5, 0x3fff, URZ, 0xc0, !UPT ;  /* 0x00003fff05057892 */ /* 0x000fe4000f8ec03f */
[----:B------:R-:W-:-:S02]  /*0c50*/  ULOP3.LUT UR4, UR4, 0x10000, URZ, 0xfc, !UPT ;  /* 0x0001000004047892 */ /* 0x000fc4000f8efc3f */
[----:B------:R-:W-:Y:S01]  /*0c60*/  ULOP3.LUT UR6, UR5, 0x10000, URZ, 0xfc, !UPT ;  /* 0x0001000005067892 */ /* 0x000fe2000f8efc3f */
[----:B------:R-:W-:Y:S02]  /*0c70*/  UMOV UR7, 0x80000020 ;  /* 0x8000002000077882 */ /* 0x000fe40000000000 */
[----:B------:R-:W-:-:S06]  /*0c80*/  UMOV UR5, 0x80000020 ;  /* 0x8000002000057882 */ /* 0x000fcc0000000000 */
[----:B------:R-:W-:Y:S01]  /*0c90*/  HGMMA.64x64x16.F32 R24, gdesc[UR4], RZ, !UPT ;  /* 0x00e00000041879f0 */ /* 0x000fe2000c7008ff */
[----:B------:R-:W-:Y:S02]  /*0ca0*/  UIADD3 UR4, UR4, 0x2, URZ ;  /* 0x0000000204047890 */ /* 0x000fe4000fffe03f */
[----:B------:R-:W-:Y:S01]  /*0cb0*/  UIADD3 UR6, UR6, 0x2, URZ ;  /* 0x0000000206067890 */ /* 0x000fe2000fffe03f */
[----:B------:R-:W-:Y:S01]  /*0cc0*/  UMOV UR5, 0x80000020 ;  /* 0x8000002000057882 */ /* 0x000fe20000000000 */
[----:B------:R-:W-:-:S07]  /*0cd0*/  UMOV UR7, 0x80000020 ;  /* 0x8000002000077882 */ /* 0x000fce0000000000 */
[----:B------:R-:W-:Y:S01]  /*0ce0*/  HGMMA.64x64x16.F32 R24, gdesc[UR4], R24, gsb0 ;  /* 0x00e00000041879f0 */ /* 0x000fe20008000818 */
[----:B------:R-:W-:-:S05]  /*0cf0*/  UMOV UR4, 0x1 ;  /* 0x0000000100047882 */ /* 0x000fca0000000000 */
.L_x_11:
[----:B0-----:R-:W-:-:S05]  /*0d00*/  VIMNMX R5, R4, 0x1, PT ;  /* 0x0000000104057848 */ /* 0x001fca0003fe0100 */
[----:B------:R-:W-:-:S05]  /*0d10*/  IMAD.IADD R7, R4, 0x1, -R5 ;  /* 0x0000000104077824 */ /* 0x000fca00078e0a05 */
[----:B------:R-:W-:-:S13]  /*0d20*/  ISETP.GE.AND P0, PT, R7, 0x1, PT ;  /* 0x000000010700780c */ /* 0x000fda0003f06270 */
[----:B------:R-:W-:Y:S05]  /*0d30*/  @!P0 BRA `(.L_x_14) ;  /* 0x0000000000f08947 */ /* 0x000fea0003800000 */
[----:B------:R-:W0:Y:S01]  /*0d40*/  S2UR UR6, SR_CgaCtaId ;  /* 0x00000000000679c3 */ /* 0x000e220000008800 */
[----:B------:R-:W-:Y:S01]  /*0d50*/  UMOV UR5, 0x400 ;  /* 0x0000040000057882 */ /* 0x000fe20000000000 */
[----:B------:R-:W-:Y:S01]  /*0d60*/  LOP3.LUT R5, RZ, R4, RZ, 0x33, !PT ;  /* 0x00000004ff057212 */ /* 0x000fe200078e33ff */
[----:B------:R-:W-:Y:S01]  /*0d70*/  IMAD.MOV.U32 R8, RZ, RZ, RZ ;  /* 0x000000ffff087224 */ /* 0x000fe200078e00ff */
[----:B------:R-:W-:Y:S01]  /*0d80*/  LOP3.LUT R10, R3, 0x1, RZ, 0xfc, !PT ;  /* 0x00000001030a7812 */ /* 0x000fe200078efcff */
[----:B------:R-:W-:Y:S01]  /*0d90*/  UISETP.NE.U32.AND UP0, UPT, UR4, URZ, UPT ;  /* 0x0000003f0400728c */ /* 0x000fe2000bf05070 */
[----:B------:R-:W-:-:S04]  /*0da0*/  VIMNMX R5, R5, -0x2, !PT ;  /* 0xfffffffe05057848 */ /* 0x000fc80007fe0100 */
[----:B------:R-:W-:Y:S01]  /*0db0*/  IADD3 R5, R5, 0x2, R4 ;  /* 0x0000000205057810 */ /* 0x000fe20007ffe004 */
[----:B0-----:R-:W-:-:S04]  /*0dc0*/  ULEA UR7, UR6, UR5, 0x18 ;  /* 0x0000000506077291 */ /* 0x001fc8000f8ec03f */
[----:B------:R-:W-:Y:S02]  /*0dd0*/  UIADD3 UR5, UR7, 0x1c000, URZ ;  /* 0x0001c00007057890 */ /* 0x000fe4000fffe03f */
[----:B------:R-:W-:Y:S02]  /*0de0*/  USHF.R.U32.HI UR6, URZ, 0x4, UR7 ;  /* 0x000000043f067899 */ /* 0x000fe40008011607 */
[----:B------:R-:W-:Y:S02]  /*0df0*/  USHF.R.U32.HI UR5, URZ, 0x4, UR5 ;  /* 0x000000043f057899 */ /* 0x000fe40008011605 */
[----:B------:R-:W-:Y:S02]  /*0e00*/  ULOP3.LUT UR6, UR6, 0x3fff, URZ, 0xc0, !UPT ;  /* 0x00003fff06067892 */ /* 0x000fe4000f8ec03f */
[----:B------:R-:W-:Y:S02]  /*0e10*/  ULOP3.LUT UR5, UR5, 0x3fff, URZ, 0xc0, !UPT ;  /* 0x00003fff05057892 */ /* 0x000fe4000f8ec03f */
[----:B------:R-:W-:-:S02]  /*0e20*/  ULOP3.LUT UR15, UR6, 0x10000, URZ, 0xfc, !UPT ;  /* 0x00010000060f7892 */ /* 0x000fc4000f8efc3f */
[----:B------:R-:W-:-:S03]  /*0e30*/  ULOP3.LUT UR14, UR5, 0x10000, URZ, 0xfc, !UPT ;  /* 0x00010000050e7892 */ /* 0x000fc6000f8efc3f */
[----:B------:R-:W-:-:S09]  /*0e40*/  UMOV UR5, URZ ;  /* 0x0000003f00057c82 */ /* 0x000fd20008000000 */
.L_x_19:
[----:B------:R-:W-:-:S13]  /*0e50*/  ISETP.NE.AND P1, PT, R10, 0x3, PT ;  /* 0x000000030a00780c */ /* 0x000fda0003f25270 */
[----:B0-----:R-:W-:Y:S05]  /*0e60*/  @!P1 BRA `(.L_x_15) ;  /* 0x0000000000049947 */ /* 0x001fea0003800000 */
[----:B------:R-:W-:Y:S01]  /*0e70*/  BPT.TRAP 0x1 ;  /* 0x000000040000795c */ /* 0x000fe20000300000 */
.L_x_15:
[----:B------:R-:W-:Y:S01]  /*0e80*/  SHF.L.U32 R6, R8, 0x1f, RZ ;  /* 0x0000001f08067819 */ /* 0x000fe200000006ff */
[----:B------:R-:W-:-:S12]  /*0e90*/  ULEA UR6, UR4, UR7, 0x3 ;  /* 0x0000000704067291 */ /* 0x000fd8000f8e183f */
.L_x_16:
[----:B0-----:R-:W-:-:S04]  /*0ea0*/  IMAD.U32 R9, RZ, RZ, UR6 ;  /* 0x00000006ff097e24 */ /* 0x001fc8000f8e00ff */
[----:B------:R0:W2:Y:S03]  /*0eb0*/  SYNCS.PHASECHK.TRANS64.TRYWAIT P0, [R9+URZ+0x38000], R6 ;  /* 0x03800006090075a7 */ /* 0x0000a6000800017f */
[----:B--2---:R-:W-:Y:S05]  /*0ec0*/  @!P0 NANOSLEEP.SYNCS 0x989680 ;  /* 0x009896800000895d */ /* 0x004fea0003900000 */
[----:B------:R-:W2:Y:S02]  /*0ed0*/  @!P0 SYNCS.PHASECHK.TRANS64 P0, [R9+URZ+0x38000], R6 ;  /* 0x03800006090085a7 */ /* 0x000ea4000800007f */
[----:B--2---:R-:W-:Y:S05]  /*0ee0*/  @!P0 BRA `(.L_x_16) ;  /* 0xfffffffc00ec8947 */ /* 0x004fea000383ffff */
[----:B------:R-:W-:Y:S01]  /*0ef0*/  ULEA UR8, UR4, UR15, 0x8 ;  /* 0x0000000f04087291 */ /* 0x000fe2000f8e403f */
[----:B------:R-:W-:Y:S01]  /*0f00*/  WARPGROUP.ARRIVE ;  /* 0x00000000000079c5 */ /* 0x000fe20000000000 */
[----:B------:R-:W-:Y:S01]  /*0f10*/  ULEA UR10, UR4, UR14, 0x8 ;  /* 0x0000000e040a7291 */ /* 0x000fe2000f8e403f */
[----:B------:R-:W-:Y:S01]  /*0f20*/  UMOV UR9, 0x80000020 ;  /* 0x8000002000097882 */ /* 0x000fe20000000000 */
[----:B------:R-:W-:-:S07]  /*0f30*/  UMOV UR11, 0x80000020 ;  /* 0x80000020000b7882 */ /* 0x000fce0000000000 */
[----:B------:R-:W-:Y:S01]  /*0f40*/  HGMMA.64x64x16.F32 R24, gdesc[UR8], R24, UP0 ;  /* 0x00e00000081879f0 */ /* 0x000fe2000bf00818 */
[----:B------:R-:W-:Y:S02]  /*0f50*/  UIADD3 UR8, UR8, 0x2, URZ ;  /* 0x0000000208087890 */ /* 0x000fe4000fffe03f */
[----:B------:R-:W-:Y:S01]  /*0f60*/  UIADD3 UR10, UR10, 0x2, URZ ;  /* 0x000000020a0a7890 */ /* 0x000fe2000fffe03f */
[----:B------:R-:W-:Y:S01]  /*0f70*/  UMOV UR9, 0x80000020 ;  /* 0x8000002000097882 */ /* 0x000fe20000000000 */
[----:B------:R-:W-:-:S07]  /*0f80*/  UMOV UR11, 0x80000020 ;  /* 0x80000020000b7882 */ /* 0x000fce0000000000 */
[----:B------:R-:W-:Y:S03]  /*0f90*/  HGMMA.64x64x16.F32 R24, gdesc[UR8], R24, gsb0 ;  /* 0x00e00000081879f0 */ /* 0x000fe60008000818 */
[----:B------:R-:W-:Y:S02]  /*0fa0*/  WARPGROUP.DEPBAR.LE gsb0, 0x1 ;  /* 0x00008000000079c5 */ /* 0x000fe40000010100 */
[----:B------:R-:W-:Y:S05]  /*0fb0*/  @!P1 BRA `(.L_x_17) ;  /* 0x0000000000049947 */ /* 0x000fea0003800000 */
[----:B------:R-:W-:Y:S01]  /*0fc0*/  BPT.TRAP 0x1 ;  /* 0x000000040000795c */ /* 0x000fe20000300000 */
.L_x_17:
[----:B------:R-:W-:Y:S01]  /*0fd0*/  ULEA UR6, UR5, UR7, 0x3 ;  /* 0x0000000705067291 */ /* 0x000fe2000f8e183f */
[----:B------:R-:W-:-:S03]  /*0fe0*/  ISETP.GT.U32.AND P0, PT, R3, 0x1, PT ;  /* 0x000000010300780c */ /* 0x000fc60003f04070 */
[----:B------:R-:W-:-:S04]  /*0ff0*/  UIADD3 UR6, UR6, 0x380e0, URZ ;  /* 0x000380e006067890 */ /* 0x000fc8000fffe03f */
[----:B------:R-:W-:-:S09]  /*1000*/  UPRMT UR6, URZ, 0x654, UR6 ;  /* 0x000006543f067896 */ /* 0x000fd20008000006 */
[----:B------:R-:W-:Y:S01]  /*1010*/  SYNCS.ARRIVE.TRANS64.RED.A1T0 RZ, [UR6], RZ ;  /* 0x000000ffffff79a7 */ /* 0x000fe20008100406 */
[----:B------:R-:W-:Y:S05]  /*1020*/  @P0 BRA `(.L_x_18) ;  /* 0x0000000000040947 */ /* 0x000fea0003800000 */
[----:B------:R-:W-:Y:S01]  /*1030*/  BPT.TRAP 0x1 ;  /* 0x000000040000795c */ /* 0x000fe20000300000 */
.L_x_18:
[----:B------:R-:W-:Y:S01]  /*1040*/  VIADD R5, R5, 0xffffffff ;  /* 0xffffffff05057836 */ /* 0x000fe20000000000 */
[----:B------:R-:W-:Y:S02]  /*1050*/  UIADD3 UR4, UR4, 0x1, URZ ;  /* 0x0000000104047890 */ /* 0x000fe4000fffe03f */
[----:B------:R-:W-:Y:S02]  /*1060*/  UIADD3 UR5, UR5, 0x1, URZ ;  /* 0x0000000105057890 */ /* 0x000fe4000fffe03f */
[----:B------:R-:W-:Y:S01]  /*1070*/  ISETP.GT.AND P0, PT, R5, 0x1, PT ;  /* 0x000000010500780c */ /* 0x000fe20003f04270 */
[----:B------:R-:W-:Y:S02]  /*1080*/  UISETP.NE.AND UP0, UPT, UR4, 0x1c, UPT ;  /* 0x0000001c0400788c */ /* 0x000fe4000bf05270 */
[----:B------:R-:W-:Y:S02]  /*1090*/  UISETP.NE.AND UP1, UPT, UR5, 0x1c, UPT ;  /* 0x0000001c0500788c */ /* 0x000fe4000bf25270 */
[----:B------:R-:W-:-:S02]  /*10a0*/  USEL UR6, URZ, 0x1, UP0 ;  /* 0x000000013f067887 */ /* 0x000fc40008000000 */
[----:B------:R-:W-:Y:S02]  /*10b0*/  USEL UR4, UR4, URZ, UP0 ;  /* 0x0000003f04047287 */ /* 0x000fe40008000000 */
[----:B------:R-:W-:Y:S02]  /*10c0*/  USEL UR5, UR5, URZ, UP1 ;  /* 0x0000003f05057287 */ /* 0x000fe40008800000 */
[----:B------:R-:W-:Y:S01]  /*10d0*/  UPLOP3.LUT UP0, UPT, UPT, UPT, UPT, 0x80, 0x0 ;  /* 0x000000000000789c */ /* 0x000fe20003f0f070 */
[----:B------:R-:W-:Y:S01]  /*10e0*/  LOP3.LUT R8, R8, UR6, RZ, 0x3c, !PT ;  /* 0x0000000608087c12 */ /* 0x000fe2000f8e3cff */
[----:B------:R-:W-:Y:S09]  /*10f0*/  @P0 BRA `(.L_x_19) ;  /* 0xfffffffc00540947 */ /* 0x000ff2000383ffff */
.L_x_14:
[----:B------:R-:W-:Y:S01]  /*1100*/  ISETP.GE.AND P0, PT, R4, 0x1, PT ;  /* 0x000000010400780c */ /* 0x000fe20003f06270 */
[----:B------:R-:W-:-:S12]  /*1110*/  WARPGROUP.DEPBAR.LE gsb0, 0x0 ;  /* 0x00008000000079c5 */ /* 0x000fd80000010000 */
[----:B------:R-:W-:Y:S05]  /*1120*/  @!P0 BRA `(.L_x_20) ;  /* 0x0000000000448947 */ /* 0x000fea0003800000 */
[----:B------:R-:W-:-:S04]  /*1130*/  LOP3.LUT R4, R3, 0x1, RZ, 0xfc, !PT ;  /* 0x0000000103047812 */ /* 0x000fc800078efcff */
[----:B------:R-:W-:-:S13]  /*1140*/  ISETP.NE.AND P0, PT, R4, 0x3, PT ;  /* 0x000000030400780c */ /* 0x000fda0003f05270 */
[----:B------:R-:W-:Y:S05]  /*1150*/  @!P0 BRA `(.L_x_21) ;  /* 0x0000000000048947 */ /* 0x000fea0003800000 */
[----:B------:R-:W-:Y:S01]  /*1160*/  BPT.TRAP 0x1 ;  /* 0x000000040000795c */ /* 0x000fe20000300000 */
.L_x_21:
[----:B0-----:R-:W0:Y:S01]  /*1170*/  S2R R9, SR_CgaCtaId ;  /* 0x0000000000097919 */ /* 0x001e220000008800 */
[----:B------:R-:W-:Y:S02]  /*1180*/  SHF.R.U32.HI R4, RZ, 0x2, R7 ;  /* 0x00000002ff047819 */ /* 0x000fe40000011607 */
[----:B------:R-:W-:Y:S02]  /*1190*/  MOV R6, 0x400 ;  /* 0x0000040000067802 */ /* 0x000fe40000000f00 */
[----:B------:R-:W-:Y:S01]  /*11a0*/  ISETP.GT.U32.AND P0, PT, R3, 0x1, PT ;  /* 0x000000010300780c */ /* 0x000fe20003f04070 */
[----:B------:R-:W-:-:S04]  /*11b0*/  IMAD.WIDE.U32 R4, R4, 0x24924925, RZ ;  /* 0x2492492504047825 */ /* 0x000fc800078e00ff */
[----:B------:R-:W-:Y:S01]  /*11c0*/  IMAD R4, R5, -0x1c, R7 ;  /* 0xffffffe405047824 */ /* 0x000fe200078e0207 */
[----:B0-----:R-:W-:-:S05]  /*11d0*/  LEA R9, R9, R6, 0x18 ;  /* 0x0000000609097211 */ /* 0x001fca00078ec0ff */
[----:B------:R-:W-:-:S04]  /*11e0*/  IMAD R4, R4, 0x8, R9 ;  /* 0x0000000804047824 */ /* 0x000fc800078e0209 */
[----:B------:R-:W-:-:S05]  /*11f0*/  VIADD R4, R4, 0x380e0 ;  /* 0x000380e004047836 */ /* 0x000fca0000000000 */
[----:B------:R-:W-:-:S04]  /*1200*/  PRMT R4, RZ, 0x654, R4 ;  /* 0x00000654ff047816 */ /* 0x000fc80000000004 */
[----:B------:R2:W-:Y:S01]  /*1210*/  SYNCS.ARRIVE.TRANS64.RED.A1T0 RZ, [R4+URZ], RZ ;  /* 0x000000ff04ff79a7 */ /* 0x0005e2000810043f */
[----:B------:R-:W-:Y:S05]  /*1220*/  @P0 BRA `(.L_x_20) ;  /* 0x0000000000040947 */ /* 0x000fea0003800000 */
[----:B------:R-:W-:Y:S01]  /*1230*/  BPT.TRAP 0x1 ;  /* 0x000000040000795c */ /* 0x000fe20000300000 */
.L_x_20:
[----:B--2---:R-:W2:Y:S01]  /*1240*/  S2R R4, SR_TID.X ;  /* 0x0000000000047919 */ /* 0x004ea20000002100 */
[----:B------:R-:W-:Y:S01]  /*1250*/  ULDC.64 UR4, c[0x0][0x280] ;  /* 0x0000a00000047ab9 */ /* 0x000fe20000000a00 */
[----:B0-----:R-:W0:Y:S01]  /*1260*/  S2R R9, SR_CTAID.Y ;  /* 0x0000000000097919 */ /* 0x001e220000002600 */
[----:B------:R-:W4:Y:S01]  /*1270*/  S2R R11, SR_CTAID.X ;  /* 0x00000000000b7919 */ /* 0x000f220000002500 */
[----:B--2---:R-:W-:-:S04]  /*1280*/  SHF.R.S32.HI R3, RZ, 0x1f, R4 ;  /* 0x0000001fff037819 */ /* 0x004fc80000011404 */
[----:B------:R-:W-:Y:S01]  /*1290*/  LEA.HI R3, R3, R4, RZ, 0x7 ;  /* 0x0000000403037211 */ /* 0x000fe200078f38ff */
[----:B0-----:R-:W-:-:S03]  /*12a0*/  IMAD.SHL.U32 R9, R9, 0x40, RZ ;  /* 0x0000004009097824 */ /* 0x001fc600078e00ff */
[----:B------:R-:W-:Y:S02]  /*12b0*/  LOP3.LUT R3, R3, 0xffffff80, RZ, 0xc0, !PT ;  /* 0xffffff8003037812 */ /* 0x000fe400078ec0ff */
[----:B------:R-:W-:-:S03]  /*12c0*/  ISETP.GE.AND P0, PT, R9, UR5, PT ;  /* 0x0000000509007c0c */ /* 0x000fc6000bf06270 */
[----:B------:R-:W-:Y:S02]  /*12d0*/  IMAD.IADD R5, R4, 0x1, -R3 ;  /* 0x0000000104057824 */ /* 0x000fe400078e0a03 */
[----:B----4-:R-:W-:-:S03]  /*12e0*/  IMAD.SHL.U32 R3, R11, 0x40, RZ ;  /* 0x000000400b037824 */ /* 0x010fc600078e00ff */
[----:B------:R-:W-:Y:S02]  /*12f0*/  SHF.R.S32.HI R8, RZ, 0x1f, R5 ;  /* 0x0000001fff087819 */ /* 0x000fe40000011405 */
[----:B------:R-:W-:Y:S02]  /*1300*/  ISETP.GE.OR P0, PT, R3, UR4, P0 ;  /* 0x0000000403007c0c */ /* 0x000fe40008706670 */
[----:B------:R-:W-:-:S04]  /*1310*/  LEA.HI R4, R8, R5, RZ, 0x2 ;  /* 0x0000000508047211 */ /* 0x000fc800078f10ff */
[--C-:B------:R-:W-:Y:S02]  /*1320*/  SHF.R.S32.HI R12, RZ, 0x2, R4.reuse ;  /* 0x00000002ff0c7819 */ /* 0x100fe40000011404 */
[----:B------:R-:W-:-:S04]  /*1330*/  SHF.R.S32.HI R7, RZ, 0x1f, R4 ;  /* 0x0000001fff077819 */ /* 0x000fc80000011404 */
[----:B------:R-:W-:-:S04]  /*1340*/  LEA.HI R7, R7, R12, RZ, 0x3 ;  /* 0x0000000c07077211 */ /* 0x000fc800078f18ff */
[----:B------:R-:W-:Y:S01]  /*1350*/  LOP3.LUT R13, R7, 0xfffffff8, RZ, 0xc0, !PT ;  /* 0xfffffff8070d7812 */ /* 0x000fe200078ec0ff */
[----:B------:R-:W-:Y:S06]  /*1360*/  @P0 EXIT ;  /* 0x000000000000094d */ /* 0x000fec0003800000 */
[----:B------:R-:W0:Y:S01]  /*1370*/  LDC.64 R6, c[0x0][0x658] ;  /* 0x00019600ff067b82 */ /* 0x000e220000000a00 */
[----:B------:R-:W-:Y:S01]  /*1380*/  LOP3.LUT R10, R4, 0x7ffffffc, RZ, 0xc0, !PT ;  /* 0x7ffffffc040a7812 */ /* 0x000fe200078ec0ff */
[----:B------:R-:W-:Y:S01]  /*1390*/  IMAD.IADD R4, R12, 0x1, -R13 ;  /* 0x000000010c047824 */ /* 0x000fe200078e0a0d */
[----:B------:R-:W-:Y:S02]  /*13a0*/  LEA.HI R8, R8, R5, RZ, 0x5 ;  /* 0x0000000508087211 */ /* 0x000fe400078f28ff */
[----:B---3-5:R-:W-:Y:S01]  /*13b0*/  FSETP.NEU.AND P1, PT, R2, RZ, PT ;  /* 0x000000ff0200720b */ /* 0x028fe20003f2d000 */
[----:B------:R-:W-:Y:S01]  /*13c0*/  IMAD.IADD R10, R5, 0x1, -R10 ;  /* 0x00000001050a7824 */ /* 0x000fe200078e0a0a */
[----:B------:R-:W-:Y:S02]  /*13d0*/  SHF.R.S32.HI R5, RZ, 0x1f, R4 ;  /* 0x0000001fff057819 */ /* 0x000fe40000011404 */
[----:B------:R-:W-:Y:S01]  /*13e0*/  SHF.R.S32.HI R13, RZ, 0x5, R8 ;  /* 0x00000005ff0d7819 */ /* 0x000fe20000011408 */
[----:B------:R-:W-:-:S02]  /*13f0*/  IMAD.SHL.U32 R12, R10, 0x2, RZ ;  /* 0x000000020a0c7824 */ /* 0x000fc400078e00ff */
[----:B------:R-:W-:-:S03]  /*1400*/  IMAD.WIDE R10, R11, 0x40, R4 ;  /* 0x000000400b0a7825 */ /* 0x000fc600078e0204 */
[----:B------:R-:W-:Y:S01]  /*1410*/  SHF.R.S32.HI R14, RZ, 0x1f, R12 ;  /* 0x0000001fff0e7819 */ /* 0x000fe2000001140c */
[----:B------:R-:W-:Y:S01]  /*1420*/  IMAD R5, R13, -0x10, -R3 ;  /* 0xfffffff00d057824 */ /* 0x000fe200078e0a03 */
[----:B------:R-:W-:Y:S01]  /*1430*/  IADD3 R8, P0, R9, R12, RZ ;  /* 0x0000000c09087210 */ /* 0x000fe20007f1e0ff */
[----:B------:R-:W-:Y:S01]  /*1440*/  IMAD.WIDE R10, R13, 0x10, R10 ;  /* 0x000000100d0a7825 */ /* 0x000fe200078e020a */
[----:B------:R-:W-:Y:S02]  /*1450*/  IADD3 R3, -R12, UR5, -R9 ;  /* 0x000000050c037c10 */ /* 0x000fe4000fffe909 */
[----:B------:R-:W-:Y:S02]  /*1460*/  LEA.HI.X.SX32 R9, R9, R14, 0x1, P0 ;  /* 0x0000000e09097211 */ /* 0x000fe400000f0eff */
[----:B------:R-:W-:Y:S01]  /*1470*/  IADD3 R4, R5, UR4, -R4 ;  /* 0x0000000405047c10 */ /* 0x000fe2000fffe804 */
[-C--:B0-----:R-:W-:Y:S01]  /*1480*/  IMAD R5, R11, R6.reuse, RZ ;  /* 0x000000060b057224 */ /* 0x081fe200078e02ff */
[----:B------:R-:W-:Y:S01]  /*1490*/  ISETP.GT.AND P0, PT, R3, RZ, PT ;  /* 0x000000ff0300720c */ /* 0x000fe20003f04270 */
[----:B------:R-:W-:Y:S01]  /*14a0*/  IMAD.WIDE.U32 R12, R10, R6, R8 ;  /* 0x000000060a0c7225 */ /* 0x000fe200078e0008 */
[----:B------:R-:W-:-:S02]  /*14b0*/  SHF.L.U64.HI R16, R6, 0x3, R7 ;  /* 0x0000000306107819 */ /* 0x000fc40000010207 */
[----:B------:R-:W-:Y:S01]  /*14c0*/  ISETP.GT.AND P2, PT, R4, RZ, P0 ;  /* 0x000000ff0400720c */ /* 0x000fe20000744270 */
[----:B------:R-:W-:Y:S02]  /*14d0*/  IMAD R5, R10, R7, R5 ;  /* 0x000000070a057224 */ /* 0x000fe400078e0205 */
[----:B------:R-:W-:Y:S02]  /*14e0*/  IMAD.SHL.U32 R17, R6, 0x8, RZ ;  /* 0x0000000806117824 */ /* 0x000fe400078e00ff */
[----:B------:R-:W-:Y:S01]  /*14f0*/  IMAD.IADD R19, R13, 0x1, R5 ;  /* 0x000000010d137824 */ /* 0x000fe200078e0205 */
[----:B------:R-:W-:Y:S07]  /*1500*/  @!P1 BRA `(.L_x_22) ;  /* 0x00000018001c9947 */ /* 0x000fee0003800000 */
[----:B------:R-:W-:Y:S01]  /*1510*/  ULDC.64 UR6, c[0x0][0x630] ;  /* 0x00018c0000067ab9 */ /* 0x000fe20000000a00 */
[----:B------:R-:W-:Y:S01]  /*1520*/  ULDC.64 UR8, c[0x0][0x628] ;  /* 0x00018a0000087ab9 */ /* 0x000fe20000000a00 */
[----:B------:R-:W-:Y:S01]  /*1530*/  IMAD R5, R11, UR6, RZ ;  /* 0x000000060b057c24 */ /* 0x000fe2000f8e02ff */
[----:B------:R-:W-:Y:S01]  /*1540*/  ULDC.64 UR4, c[0x0][0x650] ;  /* 0x0001940000047ab9 */ /* 0x000fe20000000a00 */
[----:B------:R-:W-:-:S04]  /*1550*/  IMAD.WIDE.U32 R14, R10, UR6, R8 ;  /* 0x000000060a0e7c25 */ /* 0x000fc8000f8e0008 */
[----:B------:R-:W-:Y:S01]  /*1560*/  IMAD R5, R10, UR7, R5 ;  /* 0x000000070a057c24 */ /* 0x000fe2000f8e0205 */
[----:B------:R-:W-:-:S03]  /*1570*/  LEA R6, P1, R14, UR8, 0x1 ;  /* 0x000000080e067c11 */ /* 0x000fc6000f8208ff */
[----:B------:R-:W-:-:S05]  /*1580*/  IMAD.IADD R7, R15, 0x1, R5 ;  /* 0x000000010f077824 */ /* 0x000fca00078e0205 */
[----:B------:R-:W-:-:S05]  /*1590*/  LEA.HI.X R7, R14, UR9, R7, 0x1, P1 ;  /* 0x000000090e077c11 */ /* 0x000fca00088f0c07 */
[----:B------:R-:W2:Y:S01]  /*15a0*/  @P2 LDG.E.LTC128B.U16 R13, desc[UR12][R6.64] ;  /* 0x0000000c060d2981 */ /* 0x000ea2000c1e1520 */
[----:B------:R-:W-:Y:S01]  /*15b0*/  LEA R14, P4, R12, UR4, 0x1 ;  /* 0x000000040c0e7c11 */ /* 0x000fe2000f8808ff */
[----:B------:R-:W-:Y:S01]  /*15c0*/  BSSY B0, `(.L_x_23) ;  /* 0x000000d000007945 */ /* 0x000fe20003800000 */
[----:B------:R-:W-:-:S04]  /*15d0*/  ISETP.GT.AND P1, PT, R3, 0x1, PT ;  /* 0x000000010300780c */ /* 0x000fc80003f24270 */
[----:B------:R-:W-:Y:S01]  /*15e0*/  ISETP.GT.AND P3, PT, R4, RZ, P1 ;  /* 0x000000ff0400720c */ /* 0x000fe20000f64270 */
[----:B--2---:R-:W-:-:S05]  /*15f0*/  HADD2.F32 R15, -RZ, R13.H0_H0 ;  /* 0x2000000dff0f7230 */ /* 0x004fca0000004100 */
[----:B------:R-:W-:-:S04]  /*1600*/  FMUL R15, R15, R2 ;  /* 0x000000020f0f7220 */ /* 0x000fc80000400000 */
[----:B-1----:R-:W-:-:S05]  /*1610*/  FFMA R15, R24, R0, R15 ;  /* 0x00000000180f7223 */ /* 0x002fca000000000f */
[----:B------:R-:W-:Y:S02]  /*1620*/  F2FP.F16.F32.PACK_AB R18, RZ, R15 ;  /* 0x0000000fff12723e */ /* 0x000fe400000000ff */
[----:B------:R-:W-:Y:S02]  /*1630*/  LEA.HI.X R15, R12, UR5, R19, 0x1, P4 ;  /* 0x000000050c0f7c11 */ /* 0x000fe4000a0f0c13 */
[----:B------:R-:W-:Y:S02]  /*1640*/  PRMT R12, R18, 0x7610, R12 ;  /* 0x00007610120c7816 */ /* 0x000fe4000000000c */
[----:B------:R-:W-:-:S03]  /*1650*/  PRMT R18, R13, 0x7610, R18 ;  /* 0x000076100d127816 */ /* 0x000fc60000000012 */
[----:B------:R0:W-:Y:S01]  /*1660*/  @P2 STG.E.U16 desc[UR12][R14.64], R12 ;  /* 0x0000000c0e002986 */ /* 0x0001e2000c10150c */
[----:B------:R-:W-:Y:S05]  /*1670*/  @!P3 BRA `(.L_x_24) ;  /* 0x000000000004b947 */ /* 0x000fea0003800000 */
[----:B------:R1:W5:Y:S02]  /*1680*/  LDG.E.LTC128B.U16 R18, desc[UR12][R6.64+0x2] ;  /* 0x0000020c06127981 */ /* 0x000364000c1e1520 */
.L_x_24:
[----:B------:R-:W-:Y:S05]  /*1690*/  BSYNC B0 ;  /* 0x0000000000007941 */ /* 0x000fea0003800000 */
.L_x_23:
[----:B------:R-:W-:Y:S01]  /*16a0*/  USHF.L.U32 UR5, UR6, 0x3, URZ ;  /* 0x0000000306057899 */ /* 0x000fe2000800063f */
[----:B-----5:R-:W-:Y:S01]  /*16b0*/  HADD2.F32 R11, -RZ, R18.H0_H0 ;  /* 0x20000012ff0b7230 */ /* 0x020fe20000004100 */
[----:B------:R-:W-:Y:S01]  /*16c0*/  USHF.L.U64.HI UR4, UR6, 0x3, UR7 ;  /* 0x0000000306047899 */ /* 0x000fe20008010207 */
[----:B------:R-:W-:-:S03]  /*16d0*/  ISETP.GT.AND P0, PT, R4, 0x8, P0 ;  /* 0x000000080400780c */ /* 0x000fc60000704270 */
[----:B0-----:R-:W-:Y:S02]  /*16e0*/  IMAD.U32 R12, RZ, RZ, UR5 ;  /* 0x00000005ff0c7e24 */ /* 0x001fe4000f8e00ff */
[----:B------:R-:W-:Y:S01]  /*16f0*/  FMUL R20, R11, R2 ;  /* 0x000000020b147220 */ /* 0x000fe20000400000 */
[----:B------:R-:W-:-:S03]  /*1700*/  IMAD.U32 R13, RZ, RZ, UR4 ;  /* 0x00000004ff0d7e24 */ /* 0x000fc6000f8e00ff */
[----:B------:R-:W-:Y:S01]  /*1710*/  FFMA R20, R25, R0, R20 ;  /* 0x0000000019147223 */ /* 0x000fe20000000014 */
[----:B------:R-:W-:-:S04]  /*1720*/  IMAD.WIDE.U32 R12, R10, UR6, R12 ;  /* 0x000000060a0c7c25 */ /* 0x000fc8000f8e000c */
[----:B------:R-:W-:Y:S02]  /*1730*/  F2FP.F16.F32.PACK_AB R20, RZ, R20 ;  /* 0x00000014ff14723e */ /* 0x000fe400000000ff */
[----:B------:R-:W-:Y:S01]  /*1740*/  IADD3 R10, P2, R8, R12, RZ ;  /* 0x0000000c080a7210 */ /* 0x000fe20007f5e0ff */
[----:B------:R-:W-:-:S03]  /*1750*/  @P3 IMAD.MOV.U32 R12, RZ, RZ, R14 ;  /* 0x000000ffff0c3224 */ /* 0x000fc600078e000e */
[----:B------:R-:W-:Y:S01]  /*1760*/  IADD3.X R5, R9, R5, R13, P2, !PT ;  /* 0x0000000509057210 */ /* 0x000fe200017fe40d */
[----:B------:R-:W-:Y:S01]  /*1770*/  @P3 IMAD.MOV.U32 R13, RZ, RZ, R15 ;  /* 0x000000ffff0d3224 */ /* 0x000fe200078e000f */
[----:B------:R-:W-:-:S04]  /*1780*/  LEA R8, P2, R10, UR8, 0x1 ;  /* 0x000000080a087c11 */ /* 0x000fc8000f8408ff */
[----:B------:R-:W-:Y:S01]  /*1790*/  LEA.HI.X R9, R10, UR9, R5, 0x1, P2 ;  /* 0x000000090a097c11 */ /* 0x000fe200090f0c05 */
[----:B------:R0:W-:Y:S04]  /*17a0*/  @P3 STG.E.U16 desc[UR12][R12.64+0x2], R20 ;  /* 0x000002140c003986 */ /* 0x0001e8000c10150c */
[----:B------:R-:W2:Y:S01]  /*17b0*/  @P0 LDG.E.LTC128B.U16 R18, desc[UR12][R8.64] ;  /* 0x0000000c08120981 */ /* 0x000ea2000c1e1520 */
[C---:B------:R-:W-:Y:S01]  /*17c0*/  SHF.L.U64.HI R11, R17.reuse, 0x1, R16 ;  /* 0x00000001110b7819 */ /* 0x040fe20000010210 */
[----:B------:R-:W-:Y:S01]  /*17d0*/  BSSY B0, `(.L_x_25) ;  /* 0x000000b000007945 */ /* 0x000fe20003800000 */
[----:B------:R-:W-:Y:S02]  /*17e0*/  LEA R10, P2, R17, R14, 0x1 ;  /* 0x0000000e110a7211 */ /* 0x000fe400078408ff */
[----:B------:R-:W-:-:S03]  /*17f0*/  ISETP.GT.AND P1, PT, R4, 0x8, P1 ;  /* 0x000000080400780c */ /* 0x000fc60000f24270 */
[----:B------:R-:W-:Y:S02]  /*1800*/  IMAD.X R11, R11, 0x1, R15, P2 ;  /* 0x000000010b0b7824 */ /* 0x000fe400010e060f */
[----:B--2---:R-:W-:-:S05]  /*1810*/  HADD2.F32 R5, -RZ, R18.H0_H0 ;  /* 0x20000012ff057230 */ /* 0x004fca0000004100 */
[----:B------:R-:W-:-:S04]  /*1820*/  FMUL R5, R5, R2 ;  /* 0x0000000205057220 */ /* 0x000fc80000400000 */
[----:B------:R-:W-:-:S05]  /*1830*/  FFMA R5, R26, R0, R5 ;  /* 0x000000001a057223 */ /* 0x000fca0000000005 */
[----:B------:R-:W-:-:S05]  /*1840*/  F2FP.F16.F32.PACK_AB R5, RZ, R5 ;  /* 0x00000005ff05723e */ /* 0x000fca00000000ff */
[----:B------:R0:W-:Y:S01]  /*1850*/  @P0 STG.E.U16 desc[UR12][R10.64], R5 ;  /* 0x000000050a000986 */ /* 0x0001e2000c10150c */
[----:B------:R-:W-:Y:S05]  /*1860*/  @!P1 BRA `(.L_x_26) ;  /* 0x0000000000049947 */ /* 0x000fea0003800000 */
[----:B------:R2:W5:Y:S02]  /*1870*/  LDG.E.LTC128B.U16 R18, desc[UR12][R8.64+0x2] ;  /* 0x0000020c08127981 */ /* 0x000564000c1e1520 */
.L_x_26:
[----:B------:R-:W-:Y:S05]  /*1880*/  BSYNC B0 ;  /* 0x0000000000007941 */ /* 0x000fea0003800000 */
.L_x_25:
[----:B0----5:R-:W-:Y:S01]  /*1890*/  HADD2.F32 R5, -RZ, R18.H0_H0 ;  /* 0x20000012ff057230 */ /* 0x021fe20000004100 */
[----:B------:R-:W-:Y:S01]  /*18a0*/  ISETP.GT.AND P0, PT, R3, 0x8, PT ;  /* 0x000000080300780c */ /* 0x000fe20003f04270 */
[----:B------:R-:W-:Y:S03]  /*18b0*/  BSSY B0, `(.L_x_27) ;  /* 0x0000008000007945 */ /* 0x000fe60003800000 */
[----:B------:R-:W-:Y:S01]  /*18c0*/  FMUL R12, R5, R2 ;  /* 0x00000002050c7220 */ /* 0x000fe20000400000 */
[----:B------:R-:W-:-:S03]  /*18d0*/  ISETP.GT.AND P2, PT, R4, RZ, P0 ;  /* 0x000000ff0400720c */ /* 0x000fc60000744270 */
[----:B------:R-:W-:-:S05]  /*18e0*/  FFMA R12, R27, R0, R12 ;  /* 0x000000001b0c7223 */ /* 0x000fca000000000c */
[----:B------:R-:W-:-:S05]  /*18f0*/  F2FP.F16.F32.PACK_AB R12, RZ, R12 ;  /* 0x0000000cff0c723e */ /* 0x000fca00000000ff */
[----:B------:R0:W-:Y:S01]  /*1900*/  @P1 STG.E.U16 desc[UR12][R10.64+0x2], R12 ;  /* 0x0000020c0a001986 */ /* 0x0001e2000c10150c */
[----:B------:R-:W-:Y:S05]  /*1910*/  @!P2 BRA `(.L_x_28) ;  /* 0x000000000004a947 */ /* 0x000fea0003800000 */
[----:B------:R3:W5:Y:S02]  /*1920*/  LDG.E.LTC128B.U16 R18, desc[UR12][R6.64+0x10] ;  /* 0x0000100c06127981 */ /* 0x000764000c1e1520 */
.L_x_28:
[----:B------:R-:W-:Y:S05]  /*1930*/  BSYNC B0 ;  /* 0x0000000000007941 */ /* 0x000fea0003800000 */
.L_x_27:
[----:B-----5:R-:W-:Y:S01]  /*1940*/  HADD2.F32 R5, -RZ, R18.H0_H0 ;  /* 0x20000012ff057230 */ /* 0x020fe20000004100 */
[----:B------:R-:W-:Y:S01]  /*1950*/  ISETP.GT.AND P1, PT, R3, 0x9, PT ;  /* 0x000000090300780c */ /* 0x000fe20003f24270 */
[----:B0-----:R-:W-:Y:S01]  /*1960*/  @P2 IMAD.MOV.U32 R12, RZ, RZ, R14 ;  /* 0x000000ffff0c2224 */ /* 0x001fe200078e000e */
[----:B------:R-:W-:Y:S01]  /*1970*/  BSSY B0, `(.L_x_29) ;  /* 0x0000009000007945 */ /* 0x000fe20003800000 */
[----:B------:R-:W-:Y:S02]  /*1980*/  @P2 IMAD.MOV.U32 R13, RZ, RZ, R15 ;  /* 0x000000ffff0d2224 */ /* 0x000fe400078e000f */
[----:B------:R-:W-:Y:S01]  /*1990*/  FMUL R5, R5, R2 ;  /* 0x0000000205057220 */ /* 0x000fe20000400000 */
[----:B------:R-:W-:-:S03]  /*19a0*/  ISETP.GT.AND P3, PT, R4, RZ, P1 ;  /* 0x000000ff0400720c */ /* 0x000fc60000f64270 */
[----:B------:R-:W-:-:S05]  /*19b0*/  FFMA R5, R28, R0, R5 ;  /* 0x000000001c057223 */ /* 0x000fca0000000005 */
[----:B------:R-:W-:-:S05]  /*19c0*/  F2FP.F16.F32.PACK_AB R5, RZ, R5 ;  /* 0x00000005ff05723e */ /* 0x000fca00000000ff */
[----:B------:R0:W-:Y:S01]  /*19d0*/  @P2 STG.E.U16 desc[UR12][R12.64+0x10], R5 ;  /* 0x000010050c002986 */ /* 0x0001e2000c10150c */
[----:B------:R-:W-:Y:S05]  /*19e0*/  @!P3 BRA `(.L_x_30) ;  /* 0x000000000004b947 */ /* 0x000fea0003800000 */
[----:B------:R4:W5:Y:S02]  /*19f0*/  LDG.E.LTC128B.U16 R18, desc[UR12][R6.64+0x12] ;  /* 0x0000120c06127981 */ /* 0x000964000c1e1520 */
.L_x_30:
[----:B------:R-:W-:Y:S05]  /*1a00*/  BSYNC B0 ;  /* 0x0000000000007941 */ /* 0x000fea0003800000 */
.L_x_29:
[----:B0----5:R-:W-:Y:S01]  /*1a10*/  HADD2.F32 R5, -RZ, R18.H0_H0 ;  /* 0x20000012ff057230 */ /* 0x021fe20000004100 */
[----:B------:R-:W-:Y:S01]  /*1a20*/  ISETP.GT.AND P0, PT, R4, 0x8, P0 ;  /* 0x000000080400780c */ /* 0x000fe20000704270 */
[----:B------:R-:W-:Y:S01]  /*1a30*/  @P3 IMAD.MOV.U32 R13, RZ, RZ, R15 ;  /* 0x000000ffff0d3224 */ /* 0x000fe200078e000f */
[----:B------:R-:W-:Y:S02]  /*1a40*/  BSSY B0, `(.L_x_31) ;  /* 0x0000009000007945 */ /* 0x000fe40003800000 */
[----:B------:R-:W-:-:S04]  /*1a50*/  FMUL R12, R5, R2 ;  /* 0x00000002050c7220 */ /* 0x000fc80000400000 */
[----:B------:R-:W-:-:S05]  /*1a60*/  FFMA R12, R29, R0, R12 ;  /* 0x000000001d0c7223 */ /* 0x000fca000000000c */
[----:B------:R-:W-:-:S04]  /*1a70*/  F2FP.F16.F32.PACK_AB R12, RZ, R12 ;  /* 0x0000000cff0c723e */ /* 0x000fc800000000ff */
[----:B------:R-:W-:Y:S01]  /*1a80*/  PRMT R5, R12, 0x7610, R5 ;  /* 0x000076100c057816 */ /* 0x000fe20000000005 */
[----:B------:R-:W-:-:S05]  /*1a90*/  @P3 IMAD.MOV.U32 R12, RZ, RZ, R14 ;  /* 0x000000ffff0c3224 */ /* 0x000fca00078e000e */
[----:B------:R0:W-:Y:S01]  /*1aa0*/  @P3 STG.E.U16 desc[UR12][R12.64+0x12], R5 ;  /* 0x000012050c003986 */ /* 0x0001e2000c10150c */
[----:B------:R-:W-:Y:S05]  /*1ab0*/  @!P0 BRA `(.L_x_32) ;  /* 0x0000000000048947 */ /* 0x000fea0003800000 */
[----:B------:R0:W5:Y:S02]  /*1ac0*/  LDG.E.LTC128B.U16 R18, desc[UR12][R8.64+0x10] ;  /* 0x0000100c08127981 */ /* 0x000164000c1e1520 */
.L_x_32:
[----:B------:R-:W-:Y:S05]  /*1ad0*/  BSYNC B0 ;  /* 0x0000000000007941 */ /* 0x000fea0003800000 */
.L_x_31:
[----:B0----5:R-:W-:Y:S01]  /*1ae0*/  HADD2.F32 R5, -RZ, R18.H0_H0 ;  /* 0x20000012ff057230 */ /* 0x021fe20000004100 */
[----:B------:R-:W-:Y:S01]  /*1af0*/  ISETP.GT.AND P1, PT, R4, 0x8, P1 ;  /* 0x000000080400780c */ /* 0x000fe20000f24270 */
[----:B------:R-:W-:Y:S03]  /*1b00*/  BSSY B0, `(.L_x_33) ;  /* 0x0000007000007945 */ /* 0x000fe60003800000 */
[----:B------:R-:W-:-:S04]  /*1b10*/  FMUL R5, R5, R2 ;  /* 0x0000000205057220 */ /* 0x000fc80000400000 */
[----:B------:R-:W-:-:S05]  /*1b20*/  FFMA R5, R30, R0, R5 ;  /* 0x000000001e057223 */ /* 0x000fca0000000005 */
[----:B------:R-:W-:-:S05]  /*1b30*/  F2FP.F16.F32.PACK_AB R5, RZ, R5 ;  /* 0x00000005ff05723e */ /* 0x000fca00000000ff */
[----:B------:R0:W-:Y:S01]  /*1b40*/  @P0 STG.E.U16 desc[UR12][R10.64+0x10], R5 ;  /* 0x000010050a000986 */ /* 0x0001e2000c10150c */
[----:B------:R-:W-:Y:S05]  /*1b50*/  @!P1 BRA `(.L_x_34) ;  /* 0x0000000000049947 */ /* 0x000fea0003800000 */
[----:B------:R0:W5:Y:S02]  /*1b60*/  LDG.E.LTC128B.U16 R18, desc[UR12][R8.64+0x12] ;  /* 0x0000120c08127981 */ /* 0x000164000c1e1520 */
.L_x_34:
[----:B------:R-:W-:Y:S05]  /*1b70*/  BSYNC B0 ;  /* 0x0000000000007941 */ /* 0x000fea0003800000 */
.L_x_33:
        /* <DEDUP_REMOVED lines=10> */
.L_x_36:
[----:B------:R-:W-:Y:S05]  /*1c20*/  BSYNC B0 ;  /* 0x0000000000007941 */ /* 0x000fea0003800000 */
.L_x_35:
        /* <DEDUP_REMOVED lines=12> */
.L_x_38:
[----:B------:R-:W-:Y:S05]  /*1cf0*/  BSYNC B0 ;  /* 0x0000000000007941 */ /* 0x000fea0003800000 */
.L_x_37:
        /* <DEDUP_REMOVED lines=12> */
.L_x_40:
[----:B------:R-:W-:Y:S05]  /*1dc0*/  BSYNC B0 ;  /* 0x0000000000007941 */ /* 0x000fea0003800000 */
.L_x_39:
        /* <DEDUP_REMOVED lines=9> */
.L_x_42:
[----:B------:R-:W-:Y:S05]  /*1e60*/  BSYNC B0 ;  /* 0x0000000000007941 */ /* 0x000fea0003800000 */
.L_x_41:
        /* <DEDUP_REMOVED lines=10> */
.L_x_44:
[----:B------:R-:W-:Y:S05]  /*1f10*/  BSYNC B0 ;  /* 0x0000000000007941 */ /* 0x000fea0003800000 */
.L_x_43:
        /* <DEDUP_REMOVED lines=12> */
.L_x_46:
[----:B------:R-:W-:Y:S05]  /*1fe0*/  BSYNC B0 ;  /* 0x0000000000007941 */ /* 0x000fea0003800000 */
.L_x_45:
        /* <DEDUP_REMOVED lines=12> */
.L_x_48:
[----:B------:R-:W-:Y:S05]  /*20b0*/  BSYNC B0 ;  /* 0x0000000000007941 */ /* 0x000fea0003800000 */
.L_x_47:
        /* <DEDUP_REMOVED lines=9> */
.L_x_50:
[----:B------:R-:W-:Y:S05]  /*2150*/  BSYNC B0 ;  /* 0x0000000000007941 */ /* 0x000fea0003800000 */
.L_x_49:
        /* <DEDUP_REMOVED lines=10> */
.L_x_52:
[----:B------:R-:W-:Y:S05]  /*2200*/  BSYNC B0 ;  /* 0x0000000000007941 */ /* 0x000fea0003800000 */
.L_x_51:
        /* <DEDUP_REMOVED lines=12> */
.L_x_54:
[----:B------:R-:W-:Y:S05]  /*22d0*/  BSYNC B0 ;  /* 0x0000000000007941 */ /* 0x000fea0003800000 */
.L_x_53:
        /* <DEDUP_REMOVED lines=12> */
.L_x_56:
[----:B------:R-:W-:Y:S05]  /*23a0*/  BSYNC B0 ;  /* 0x0000000000007941 */ /* 0x000fea0003800000 */
.L_x_55:
        /* <DEDUP_REMOVED lines=9> */
.L_x_58:
[----:B------:R-:W-:Y:S05]  /*2440*/  BSYNC B0 ;  /* 0x0000000000007941 */ /* 0x000fea0003800000 */
.L_x_57:
        /* <DEDUP_REMOVED lines=10> */
.L_x_60:
[----:B------:R-:W-:Y:S05]  /*24f0*/  BSYNC B0 ;  /* 0x0000000000007941 */ /* 0x000fea0003800000 */
.L_x_59:
        /* <DEDUP_REMOVED lines=12> */
.L_x_62:
[----:B------:R-:W-:Y:S05]  /*25c0*/  BSYNC B0 ;  /* 0x0000000000007941 */ /* 0x000fea0003800000 */
.L_x_61:
        /* <DEDUP_REMOVED lines=12> */
.L_x_64:
[----:B------:R-:W-:Y:S05]  /*2690*/  BSYNC B0 ;  /* 0x0000000000007941 */ /* 0x000fea0003800000 */
.L_x_63:
        /* <DEDUP_REMOVED lines=9> */
.L_x_66:
[----:B------:R-:W-:Y:S05]  /*2730*/  BSYNC B0 ;  /* 0x0000000000007941 */ /* 0x000fea0003800000 */
.L_x_65:
        /* <DEDUP_REMOVED lines=10> */
.L_x_68:
[----:B------:R-:W-:Y:S05]  /*27e0*/  BSYNC B0 ;  /* 0x0000000000007941 */ /* 0x000fea0003800000 */
.L_x_67:
        /* <DEDUP_REMOVED lines=12> */
.L_x_70:
[----:B------:R-:W-:Y:S05]  /*28b0*/  BSYNC B0 ;  /* 0x0000000000007941 */ /* 0x000fea0003800000 */
.L_x_69:
        /* <DEDUP_REMOVED lines=12> */
.L_x_72:
[----:B------:R-:W-:Y:S05]  /*2980*/  BSYNC B0 ;  /* 0x0000000000007941 */ /* 0x000fea0003800000 */
.L_x_71:
        /* <DEDUP_REMOVED lines=9> */
.L_x_74:
[----:B------:R-:W-:Y:S05]  /*2a20*/  BSYNC B0 ;  /* 0x0000000000007941 */ /* 0x000fea0003800000 */
.L_x_73:
        /* <DEDUP_REMOVED lines=10> */
.L_x_76:
[----:B------:R-:W-:Y:S05]  /*2ad0*/  BSYNC B0 ;  /* 0x0000000000007941 */ /* 0x000fea0003800000 */
.L_x_75:
        /* <DEDUP_REMOVED lines=12> */
.L_x_78:
[----:B------:R-:W-:Y:S05]  /*2ba0*/  BSYNC B0 ;  /* 0x0000000000007941 */ /* 0x000fea0003800000 */
.L_x_77:
[----:B-----5:R-:W-:Y:S01]  /*2bb0*/  HADD2.F32 R3, -RZ, R18.H0_H0 ;  /* 0x20000012ff037230 */ /* 0x020fe20000004100 */
[----:B------:R-:W-:Y:S01]  /*2bc0*/  ISETP.GT.AND P0, PT, R4, 0x8, P0 ;  /* 0x000000080400780c */ /* 0x000fe20000704270 */
[----:B------:R-:W-:Y:S03]  /*2bd0*/  BSSY B0, `(.L_x_79) ;  /* 0x0000007000007945 */ /* 0x000fe60003800000 */
[----:B01-34-:R-:W-:-:S04]  /*2be0*/  FMUL R6, R3, R2 ;  /* 0x0000000203067220 */ /* 0x01bfc80000400000 */
[----:B------:R-:W-:-:S05]  /*2bf0*/  FFMA R6, R53, R0, R6 ;  /* 0x0000000035067223 */ /* 0x000fca0000000006 */
[----:B------:R-:W-:-:S05]  /*2c00*/  F2FP.F16.F32.PACK_AB R6, RZ, R6 ;  /* 0x00000006ff06723e */ /* 0x000fca00000000ff */
[----:B------:R0:W-:Y:S01]  /*2c10*/  @P3 STG.E.U16 desc[UR12][R14.64+0x72], R6 ;  /* 0x000072060e003986 */ /* 0x0001e2000c10150c */
[----:B------:R-:W-:Y:S05]  /*2c20*/  @!P0 BRA `(.L_x_80) ;  /* 0x0000000000048947 */ /* 0x000fea0003800000 */
[----:B------:R1:W5:Y:S02]  /*2c30*/  LDG.E.LTC128B.U16 R18, desc[UR12][R8.64+0x70] ;  /* 0x0000700c08127981 */ /* 0x000364000c1e1520 */
.L_x_80:
[----:B------:R-:W-:Y:S05]  /*2c40*/  BSYNC B0 ;  /* 0x0000000000007941 */ /* 0x000fea0003800000 */
.L_x_79:
[----:B-----5:R-:W-:Y:S01]  /*2c50*/  HADD2.F32 R3, -RZ, R18.H0_H0 ;  /* 0x20000012ff037230 */ /* 0x020fe20000004100 */
[----:B------:R-:W-:Y:S01]  /*2c60*/  ISETP.GT.AND P1, PT, R4, 0x8, P1 ;  /* 0x000000080400780c */ /* 0x000fe20000f24270 */
[----:B------:R-:W-:Y:S01]  /*2c70*/  @P0 IMAD.MOV.U32 R4, RZ, RZ, R10 ;  /* 0x000000ffff040224 */ /* 0x000fe200078e000a */
[----:B------:R-:W-:Y:S01]  /*2c80*/  BSSY B0, `(.L_x_81) ;  /* 0x0000008000007945 */ /* 0x000fe20003800000 */
[----:B------:R-:W-:Y:S02]  /*2c90*/  @P0 IMAD.MOV.U32 R5, RZ, RZ, R11 ;  /* 0x000000ffff050224 */ /* 0x000fe400078e000b */
[----:B------:R-:W-:-:S04]  /*2ca0*/  FMUL R3, R3, R2 ;  /* 0x0000000203037220 */ /* 0x000fc80000400000 */
[----:B------:R-:W-:-:S05]  /*2cb0*/  FFMA R3, R54, R0, R3 ;  /* 0x0000000036037223 */ /* 0x000fca0000000003 */
[----:B------:R-:W-:-:S05]  /*2cc0*/  F2FP.F16.F32.PACK_AB R3, RZ, R3 ;  /* 0x00000003ff03723e */ /* 0x000fca00000000ff */
[----:B------:R3:W-:Y:S01]  /*2cd0*/  @P0 STG.E.U16 desc[UR12][R4.64+0x70], R3 ;  /* 0x0000700304000986 */ /* 0x0007e2000c10150c */
[----:B------:R-:W-:Y:S05]  /*2ce0*/  @!P1 BRA `(.L_x_82) ;  /* 0x0000000000049947 */ /* 0x000fea0003800000 */
[----:B------:R4:W5:Y:S02]  /*2cf0*/  LDG.E.LTC128B.U16 R18, desc[UR12][R8.64+0x72] ;  /* 0x0000720c08127981 */ /* 0x000964000c1e1520 */
.L_x_82:
[----:B------:R-:W-:Y:S05]  /*2d00*/  BSYNC B0 ;  /* 0x0000000000007941 */ /* 0x000fea0003800000 */
.L_x_81:
[----:B---3-5:R-:W-:-:S05]  /*2d10*/  HADD2.F32 R3, -RZ, R18.H0_H0 ;  /* 0x20000012ff037230 */ /* 0x028fca0000004100 */
[----:B------:R-:W-:-:S04]  /*2d20*/  FMUL R2, R3, R2 ;  /* 0x0000000203027220 */ /* 0x000fc80000400000 */
[----:B------:R-:W-:Y:S01]  /*2d30*/  FFMA R2, R55, R0, R2 ;  /* 0x0000000037027223 */ /* 0x000fe20000000002 */
[----:B------:R-:W-:Y:S06]  /*2d40*/  @!P1 EXIT ;  /* 0x000000000000994d */ /* 0x000fec0003800000 */
[----:B------:R-:W-:-:S05]  /*2d50*/  F2FP.F16.F32.PACK_AB R2, RZ, R2 ;  /* 0x00000002ff02723e */ /* 0x000fca00000000ff */
[----:B------:R-:W-:Y:S01]  /*2d60*/  STG.E.U16 desc[UR12][R10.64+0x72], R2 ;  /* 0x000072020a007986 */ /* 0x000fe2000c10150c */
[----:B------:R-:W-:Y:S05]  /*2d70*/  EXIT ;  /* 0x000000000000794d */ /* 0x000fea0003800000 */
.L_x_22:
[----:B------:R-:W-:Y:S01]  /*2d80*/  ISETP.GT.AND P3, PT, R3, 0x1, PT ;  /* 0x000000010300780c */ /* 0x000fe20003f64270 */
[----:B------:R-:W-:Y:S01]  /*2d90*/  ULDC.64 UR4, c[0x0][0x650] ;  /* 0x0001940000047ab9 */ /* 0x000fe20000000a00 */
[-C--:B-1----:R-:W-:Y:S01]  /*2da0*/  FMUL R24, R24, R0.reuse ;  /* 0x0000000018187220 */ /* 0x082fe20000400000 */
[-C--:B------:R-:W-:Y:S01]  /*2db0*/  FMUL R25, R25, R0.reuse ;  /* 0x0000000019197220 */ /* 0x080fe20000400000 */
[----:B------:R-:W-:Y:S01]  /*2dc0*/  ISETP.GT.AND P4, PT, R4, RZ, P3 ;  /* 0x000000ff0400720c */ /* 0x000fe20001f84270 */
[-C--:B------:R-:W-:Y:S01]  /*2dd0*/  FMUL R26, R26, R0.reuse ;  /* 0x000000001a1a7220 */ /* 0x080fe20000400000 */
[----:B------:R-:W-:Y:S01]  /*2de0*/  LEA R6, P1, R12, UR4, 0x1 ;  /* 0x000000040c067c11 */ /* 0x000fe2000f8208ff */
[----:B------:R-:W-:Y:S01]  /*2df0*/  FMUL R27, R27, R0 ;  /* 0x000000001b1b7220 */ /* 0x000fe20000400000 */
[----:B------:R-:W-:Y:S01]  /*2e00*/  F2FP.F16.F32.PACK_AB R24, RZ, R24 ;  /* 0x00000018ff18723e */ /* 0x000fe200000000ff */
[-C--:B------:R-:W-:Y:S01]  /*2e10*/  FMUL R28, R28, R0.reuse ;  /* 0x000000001c1c7220 */ /* 0x080fe20000400000 */
[----:B------:R-:W-:Y:S01]  /*2e20*/  LEA.HI.X R7, R12, UR5, R19, 0x1, P1 ;  /* 0x000000050c077c11 */ /* 0x000fe200088f0c13 */
[-C--:B------:R-:W-:Y:S01]  /*2e30*/  FMUL R29, R29, R0.reuse ;  /* 0x000000001d1d7220 */ /* 0x080fe20000400000 */
[----:B------:R-:W-:Y:S01]  /*2e40*/  F2FP.F16.F32.PACK_AB R25, RZ, R25 ;  /* 0x00000019ff19723e */ /* 0x000fe200000000ff */
[-C--:B------:R-:W-:Y:S01]  /*2e50*/  FMUL R30, R30, R0.reuse ;  /* 0x000000001e1e7220 */ /* 0x080fe20000400000 */
[----:B------:R-:W-:Y:S01]  /*2e60*/  SHF.L.U64.HI R5, R17, 0x1, R16 ;  /* 0x0000000111057819 */ /* 0x000fe20000010210 */
[----:B------:R-:W-:Y:S01]  /*2e70*/  @P2 STG.E.U16 desc[UR12][R6.64], R24 ;  /* 0x0000001806002986 */ /* 0x000fe2000c10150c */
[----:B------:R-:W-:Y:S01]  /*2e80*/  ISETP.GT.AND P2, PT, R4, 0x8, P0 ;  /* 0x000000080400780c */ /* 0x000fe20000744270 */
[----:B------:R-:W-:Y:S01]  /*2e90*/  FMUL R31, R31, R0 ;  /* 0x000000001f1f7220 */ /* 0x000fe20000400000 */
[----:B------:R-:W-:Y:S01]  /*2ea0*/  ISETP.GT.AND P1, PT, R3, 0x8, PT ;  /* 0x000000080300780c */ /* 0x000fe20003f24270 */
[----:B------:R-:W-:Y:S01]  /*2eb0*/  @P4 STG.E.U16 desc[UR12][R6.64+0x2], R25 ;  /* 0x0000021906004986 */ /* 0x000fe2000c10150c */
[----:B------:R-:W-:Y:S01]  /*2ec0*/  LEA R8, P4, R17, R6, 0x1 ;  /* 0x0000000611087211 */ /* 0x000fe200078808ff */
[-C--:B------:R-:W-:Y:S01]  /*2ed0*/  FMUL R32, R32, R0.reuse ;  /* 0x0000000020207220 */ /* 0x080fe20000400000 */
[C---:B------:R-:W-:Y:S01]  /*2ee0*/  ISETP.GT.AND P3, PT, R4.reuse, 0x8, P3 ;  /* 0x000000080400780c */ /* 0x040fe20001f64270 */
[-C--:B------:R-:W-:Y:S01]  /*2ef0*/  FMUL R33, R33, R0.reuse ;  /* 0x0000000021217220 */ /* 0x080fe20000400000 */
[----:B------:R-:W-:Y:S01]  /*2f00*/  ISETP.GT.AND P0, PT, R3, 0x9, PT ;  /* 0x000000090300780c */ /* 0x000fe20003f04270 */
[----:B------:R-:W-:Y:S01]  /*2f10*/  IMAD.X R9, R5, 0x1, R7, P4 ;  /* 0x0000000105097824 */ /* 0x000fe200020e0607 */
[----:B------:R-:W-:Y:S01]  /*2f20*/  ISETP.GT.AND P5, PT, R4, RZ, P1 ;  /* 0x000000ff0400720c */ /* 0x000fe20000fa4270 */
[-C--:B------:R-:W-:Y:S01]  /*2f30*/  FMUL R34, R34, R0.reuse ;  /* 0x0000000022227220 */ /* 0x080fe20000400000 */
[----:B------:R-:W-:Y:S01]  /*2f40*/  ISETP.GT.AND P4, PT, R4, RZ, P0 ;  /* 0x000000ff0400720c */ /* 0x000fe20000784270 */
[----:B------:R-:W-:Y:S01]  /*2f50*/  FMUL R35, R35, R0 ;  /* 0x0000000023237220 */ /* 0x000fe20000400000 */
[----:B------:R-:W-:Y:S01]  /*2f60*/  F2FP.F16.F32.PACK_AB R26, RZ, R26 ;  /* 0x0000001aff1a723e */ /* 0x000fe200000000ff */
[-C--:B------:R-:W-:Y:S01]  /*2f70*/  FMUL R36, R36, R0.reuse ;  /* 0x0000000024247220 */ /* 0x080fe20000400000 */
[----:B------:R-:W-:Y:S01]  /*2f80*/  F2FP.F16.F32.PACK_AB R27, RZ, R27 ;  /* 0x0000001bff1b723e */ /* 0x000fe200000000ff */
[----:B------:R-:W-:Y:S01]  /*2f90*/  FMUL R37, R37, R0 ;  /* 0x0000000025257220 */ /* 0x000fe20000400000 */
[----:B------:R-:W-:Y:S01]  /*2fa0*/  F2FP.F16.F32.PACK_AB R28, RZ, R28 ;  /* 0x0000001cff1c723e */ /* 0x000fe200000000ff */
[----:B------:R-:W-:Y:S01]  /*2fb0*/  @P2 STG.E.U16 desc[UR12][R8.64], R26 ;  /* 0x0000001a08002986 */ /* 0x000fe2000c10150c */
[----:B------:R-:W-:Y:S01]  /*2fc0*/  F2FP.F16.F32.PACK_AB R29, RZ, R29 ;  /* 0x0000001dff1d723e */ /* 0x000fe200000000ff */
[-C--:B------:R-:W-:Y:S01]  /*2fd0*/  FMUL R38, R38, R0.reuse ;  /* 0x0000000026267220 */ /* 0x080fe20000400000 */
[C---:B------:R-:W-:Y:S01]  /*2fe0*/  ISETP.GT.AND P1, PT, R4.reuse, 0x8, P1 ;  /* 0x000000080400780c */ /* 0x040fe20000f24270 */
[----:B------:R-:W-:Y:S01]  /*2ff0*/  @P3 STG.E.U16 desc[UR12][R8.64+0x2], R27 ;  /* 0x0000021b08003986 */ /* 0x000fe2000c10150c */
[----:B------:R-:W-:Y:S01]  /*3000*/  ISETP.GT.AND P3, PT, R3, 0x10, PT ;  /* 0x000000100300780c */ /* 0x000fe20003f64270 */
[-C--:B------:R-:W-:Y:S01]  /*3010*/  FMUL R39, R39, R0.reuse ;  /* 0x0000000027277220 */ /* 0x080fe20000400000 */
[----:B------:R-:W-:Y:S01]  /*3020*/  ISETP.GT.AND P2, PT, R4, 0x8, P0 ;  /* 0x000000080400780c */ /* 0x000fe20000744270 */
[----:B------:R-:W-:Y:S01]  /*3030*/  @P5 STG.E.U16 desc[UR12][R6.64+0x10], R28 ;  /* 0x0000101c06005986 */ /* 0x000fe2000c10150c */
[----:B------:R-:W-:Y:S01]  /*3040*/  ISETP.GT.AND P0, PT, R3, 0x11, PT ;  /* 0x000000110300780c */ /* 0x000fe20003f04270 */
[----:B------:R-:W-:Y:S01]  /*3050*/  FMUL R40, R40, R0 ;  /* 0x0000000028287220 */ /* 0x000fe20000400000 */
[----:B------:R-:W-:Y:S01]  /*3060*/  F2FP.F16.F32.PACK_AB R30, RZ, R30 ;  /* 0x0000001eff1e723e */ /* 0x000fe200000000ff */
[----:B------:R-:W-:Y:S01]  /*3070*/  @P4 STG.E.U16 desc[UR12][R6.64+0x12], R29 ;  /* 0x0000121d06004986 */ /* 0x000fe2000c10150c */
[C---:B------:R-:W-:Y:S01]  /*3080*/  ISETP.GT.AND P4, PT, R4.reuse, RZ, P3 ;  /* 0x000000ff0400720c */ /* 0x040fe20001f84270 */
[-C--:B------:R-:W-:Y:S01]  /*3090*/  FMUL R41, R41, R0.reuse ;  /* 0x0000000029297220 */ /* 0x080fe20000400000 */
[----:B------:R-:W-:Y:S01]  /*30a0*/  ISETP.GT.AND P5, PT, R4, RZ, P0 ;  /* 0x000000ff0400720c */ /* 0x000fe200007a4270 */
[----:B------:R-:W-:Y:S01]  /*30b0*/  @P1 STG.E.U16 desc[UR12][R8.64+0x10], R30 ;  /* 0x0000101e08001986 */ /* 0x000fe2000c10150c */
[----:B------:R-:W-:Y:S01]  /*30c0*/  F2FP.F16.F32.PACK_AB R31, RZ, R31 ;  /* 0x0000001fff1f723e */ /* 0x000fe200000000ff */
[----:B------:R-:W-:Y:S01]  /*30d0*/  FMUL R42, R42, R0 ;  /* 0x000000002a2a7220 */ /* 0x000fe20000400000 */
[----:B------:R-:W-:Y:S01]  /*30e0*/  F2FP.F16.F32.PACK_AB R32, RZ, R32 ;  /* 0x00000020ff20723e */ /* 0x000fe200000000ff */
[-C--:B------:R-:W-:Y:S01]  /*30f0*/  FMUL R43, R43, R0.reuse ;  /* 0x000000002b2b7220 */ /* 0x080fe20000400000 */
[----:B------:R-:W-:Y:S01]  /*3100*/  F2FP.F16.F32.PACK_AB R33, RZ, R33 ;  /* 0x00000021ff21723e */ /* 0x000fe200000000ff */
[----:B------:R-:W-:Y:S01]  /*3110*/  @P2 STG.E.U16 desc[UR12][R8.64+0x12], R31 ;  /* 0x0000121f08002986 */ /* 0x000fe2000c10150c */
[----:B------:R-:W-:Y:S01]  /*3120*/  ISETP.GT.AND P3, PT, R4, 0x8, P3 ;  /* 0x000000080400780c */ /* 0x000fe20001f64270 */
[-C--:B------:R-:W-:Y:S01]  /*3130*/  FMUL R44, R44, R0.reuse ;  /* 0x000000002c2c7220 */ /* 0x080fe20000400000 */
[----:B------:R-:W-:Y:S01]  /*3140*/  ISETP.GT.AND P1, PT, R3, 0x18, PT ;  /* 0x000000180300780c */ /* 0x000fe20003f24270 */
[----:B------:R-:W-:Y:S01]  /*3150*/  @P4 STG.E.U16 desc[UR12][R6.64+0x20], R32 ;  /* 0x0000202006004986 */ /* 0x000fe2000c10150c */
[C---:B------:R-:W-:Y:S01]  /*3160*/  ISETP.GT.AND P0, PT, R4.reuse, 0x8, P0 ;  /* 0x000000080400780c */ /* 0x040fe20000704270 */
[-C--:B------:R-:W-:Y:S01]  /*3170*/  FMUL R45, R45, R0.reuse ;  /* 0x000000002d2d7220 */ /* 0x080fe20000400000 */
[----:B------:R-:W-:Y:S01]  /*3180*/  ISETP.GT.AND P2, PT, R3, 0x19, PT ;  /* 0x000000190300780c */ /* 0x000fe20003f44270 */
[----:B------:R-:W-:Y:S01]  /*3190*/  @P5 STG.E.U16 desc[UR12][R6.64+0x22], R33 ;  /* 0x0000222106005986 */ /* 0x000fe2000c10150c */
        /* <DEDUP_REMOVED lines=12> */
[----:B------:R-:W-:Y:S01]  /*3260*/  ISETP.GT.AND P3, PT, R3, 0x20, PT ;  /* 0x000000200300780c */ /* 0x000fe20003f64270 */
[----:B------:R-:W-:Y:S01]  /*3270*/  @P0 STG.E.U16 desc[UR12][R8.64+0x22], R35 ;  /* 0x0000222308000986 */ /* 0x000fe2000c10150c */
[C---:B------:R-:W-:Y:S01]  /*3280*/  ISETP.GT.AND P1, PT, R4.reuse, 0x8, P1 ;  /* 0x000000080400780c */ /* 0x040fe20000f24270 */
[-C--:B------:R-:W-:Y:S01]  /*3290*/  FMUL R51, R51, R0.reuse ;  /* 0x0000000033337220 */ /* 0x080fe20000400000 */
[----:B------:R-:W-:Y:S01]  /*32a0*/  ISETP.GT.AND P0, PT, R3, 0x21, PT ;  /* 0x000000210300780c */ /* 0x000fe20003f04270 */
[----:B------:R-:W-:Y:S01]  /*32b0*/  @P4 STG.E.U16 desc[UR12][R6.64+0x30], R36 ;  /* 0x0000302406004986 */ /* 0x000fe2000c10150c */
[----:B------:R-:W-:Y:S01]  /*32c0*/  ISETP.GT.AND P2, PT, R4, 0x8, P2 ;  /* 0x000000080400780c */ /* 0x000fe20001744270 */
[-C--:B------:R-:W-:Y:S01]  /*32d0*/  FMUL R52, R52, R0.reuse ;  /* 0x0000000034347220 */ /* 0x080fe20000400000 */
[C---:B------:R-:W-:Y:S01]  /*32e0*/  ISETP.GT.AND P4, PT, R4.reuse, RZ, P3 ;  /* 0x000000ff0400720c */ /* 0x040fe20001f84270 */
[----:B------:R-:W-:Y:S01]  /*32f0*/  @P5 STG.E.U16 desc[UR12][R6.64+0x32], R37 ;  /* 0x0000322506005986 */ /* 0x000fe2000c10150c */
        /* <DEDUP_REMOVED lines=8> */
[----:B------:R-:W-:-:S02]  /*3380*/  F2FP.F16.F32.PACK_AB R41, RZ, R41 ;  /* 0x00000029ff29723e */ /* 0x000fc400000000ff */
[C---:B------:R-:W-:Y:S01]  /*3390*/  ISETP.GT.AND P3, PT, R4.reuse, 0x8, P3 ;  /* 0x000000080400780c */ /* 0x040fe20001f64270 */
[----:B------:R-:W-:Y:S01]  /*33a0*/  @P2 STG.E.U16 desc[UR12][R8.64+0x32], R39 ;  /* 0x0000322708002986 */ /* 0x000fe2000c10150c */
[----:B------:R-:W-:Y:S02]  /*33b0*/  ISETP.GT.AND P0, PT, R4, 0x8, P0 ;  /* 0x000000080400780c */ /* 0x000fe40000704270 */
[----:B------:R-:W-:Y:S01]  /*33c0*/  F2FP.F16.F32.PACK_AB R42, RZ, R42 ;  /* 0x0000002aff2a723e */ /* 0x000fe200000000ff */
[----:B------:R-:W-:Y:S01]  /*33d0*/  @P4 STG.E.U16 desc[UR12][R6.64+0x40], R40 ;  /* 0x0000402806004986 */ /* 0x000fe2000c10150c */
[C---:B------:R-:W-:Y:S02]  /*33e0*/  ISETP.GT.AND P4, PT, R3.reuse, 0x28, PT ;  /* 0x000000280300780c */ /* 0x040fe40003f84270 */
[----:B------:R-:W-:Y:S01]  /*33f0*/  F2FP.F16.F32.PACK_AB R43, RZ, R43 ;  /* 0x0000002bff2b723e */ /* 0x000fe200000000ff */
[----:B------:R-:W-:Y:S01]  /*3400*/  @P5 STG.E.U16 desc[UR12][R6.64+0x42], R41 ;  /* 0x0000422906005986 */ /* 0x000fe2000c10150c */
[----:B------:R-:W-:-:S02]  /*3410*/  ISETP.GT.AND P5, PT, R3, 0x29, PT ;  /* 0x000000290300780c */ /* 0x000fc40003fa4270 */
[C---:B------:R-:W-:Y:S01]  /*3420*/  ISETP.GT.AND P1, PT, R4.reuse, RZ, P4 ;  /* 0x000000ff0400720c */ /* 0x040fe20002724270 */
[----:B------:R-:W-:Y:S01]  /*3430*/  @P3 STG.E.U16 desc[UR12][R8.64+0x40], R42 ;  /* 0x0000402a08003986 */ /* 0x000fe2000c10150c */
[----:B------:R-:W-:Y:S02]  /*3440*/  ISETP.GT.AND P6, PT, R4, RZ, P5 ;  /* 0x000000ff0400720c */ /* 0x000fe40002fc4270 */
[----:B------:R-:W-:Y:S01]  /*3450*/  F2FP.F16.F32.PACK_AB R44, RZ, R44 ;  /* 0x0000002cff2c723e */ /* 0x000fe200000000ff */
[----:B------:R-:W-:Y:S01]  /*3460*/  @P0 STG.E.U16 desc[UR12][R8.64+0x42], R43 ;  /* 0x0000422b08000986 */ /* 0x000fe2000c10150c */
[C---:B------:R-:W-:Y:S02]  /*3470*/  ISETP.GT.AND P3, PT, R3.reuse, 0x30, PT ;  /* 0x000000300300780c */ /* 0x040fe40003f64270 */
[C---:B------:R-:W-:Y:S02]  /*3480*/  ISETP.GT.AND P2, PT, R3.reuse, 0x31, PT ;  /* 0x000000310300780c */ /* 0x040fe40003f44270 */
[----:B------:R-:W-:-:S02]  /*3490*/  ISETP.GT.AND P0, PT, R3, 0x39, PT ;  /* 0x000000390300780c */ /* 0x000fc40003f04270 */
[C---:B------:R-:W-:Y:S01]  /*34a0*/  ISETP.GT.AND P4, PT, R4.reuse, 0x8, P4 ;  /* 0x000000080400780c */ /* 0x040fe20002784270 */
[----:B------:R-:W-:Y:S01]  /*34b0*/  @P1 STG.E.U16 desc[UR12][R6.64+0x50], R44 ;  /* 0x0000502c06001986 */ /* 0x000fe2000c10150c */
[----:B------:R-:W-:Y:S01]  /*34c0*/  ISETP.GT.AND P1, PT, R3, 0x38, PT ;  /* 0x000000380300780c */ /* 0x000fe20003f24270 */
[----:B------:R-:W-:Y:S01]  /*34d0*/  @P6 IMAD.MOV.U32 R2, RZ, RZ, R6 ;  /* 0x000000ffff026224 */ /* 0x000fe200078e0006 */
[----:B------:R-:W-:Y:S01]  /*34e0*/  F2FP.F16.F32.PACK_AB R45, RZ, R45 ;  /* 0x0000002dff2d723e */ /* 0x000fe200000000ff */
[----:B------:R-:W-:Y:S01]  /*34f0*/  @P6 IMAD.MOV.U32 R3, RZ, RZ, R7 ;  /* 0x000000ffff036224 */ /* 0x000fe200078e0007 */
[----:B------:R-:W-:Y:S02]  /*3500*/  F2FP.F16.F32.PACK_AB R46, RZ, R46 ;  /* 0x0000002eff2e723e */ /* 0x000fe400000000ff */
[----:B------:R-:W-:Y:S02]  /*3510*/  F2FP.F16.F32.PACK_AB R47, RZ, R47 ;  /* 0x0000002fff2f723e */ /* 0x000fe400000000ff */
[----:B------:R0:W-:Y:S01]  /*3520*/  @P6 STG.E.U16 desc[UR12][R2.64+0x52], R45 ;  /* 0x0000522d02006986 */ /* 0x0001e2000c10150c */
[----:B------:R-:W-:-:S02]  /*3530*/  ISETP.GT.AND P6, PT, R4, 0x8, P5 ;  /* 0x000000080400780c */ /* 0x000fc40002fc4270 */
[C---:B------:R-:W-:Y:S02]  /*3540*/  ISETP.GT.AND P5, PT, R4.reuse, RZ, P3 ;  /* 0x000000ff0400720c */ /* 0x040fe40001fa4270 */
[----:B------:R-:W-:Y:S02]  /*3550*/  ISETP.GT.AND P3, PT, R4, 0x8, P3 ;  /* 0x000000080400780c */ /* 0x000fe40001f64270 */
[----:B------:R-:W-:Y:S02]  /*3560*/  F2FP.F16.F32.PACK_AB R48, RZ, R48 ;  /* 0x00000030ff30723e */ /* 0x000fe400000000ff */
[----:B------:R-:W-:Y:S02]  /*3570*/  F2FP.F16.F32.PACK_AB R49, RZ, R49 ;  /* 0x00000031ff31723e */ /* 0x000fe400000000ff */
[----:B------:R-:W-:Y:S01]  /*3580*/  F2FP.F16.F32.PACK_AB R50, RZ, R50 ;  /* 0x00000032ff32723e */ /* 0x000fe200000000ff */
[----:B0-----:R-:W-:Y:S01]  /*3590*/  @P4 IMAD.MOV.U32 R2, RZ, RZ, R8 ;  /* 0x000000ffff024224 */ /* 0x001fe200078e0008 */
[----:B------:R-:W-:Y:S01]  /*35a0*/  F2FP.F16.F32.PACK_AB R51, RZ, R51 ;  /* 0x00000033ff33723e */ /* 0x000fe200000000ff */
[----:B------:R-:W-:Y:S01]  /*35b0*/  @P4 IMAD.MOV.U32 R3, RZ, RZ, R9 ;  /* 0x000000ffff034224 */ /* 0x000fe200078e0009 */
[----:B------:R-:W-:-:S02]  /*35c0*/  F2FP.F16.F32.PACK_AB R52, RZ, R52 ;  /* 0x00000034ff34723e */ /* 0x000fc400000000ff */
[----:B------:R-:W-:Y:S02]  /*35d0*/  F2FP.F16.F32.PACK_AB R53, RZ, R53 ;  /* 0x00000035ff35723e */ /* 0x000fe400000000ff */
[----:B------:R0:W-:Y:S01]  /*35e0*/  @P4 STG.E.U16 desc[UR12][R2.64+0x50], R46 ;  /* 0x0000502e02004986 */ /* 0x0001e2000c10150c */
[C---:B------:R-:W-:Y:S02]  /*35f0*/  ISETP.GT.AND P4, PT, R4.reuse, RZ, P2 ;  /* 0x000000ff0400720c */ /* 0x040fe40001784270 */
[----:B------:R-:W-:Y:S02]  /*3600*/  ISETP.GT.AND P2, PT, R4, 0x8, P2 ;  /* 0x000000080400780c */ /* 0x000fe40001744270 */
[----:B------:R-:W-:Y:S01]  /*3610*/  F2FP.F16.F32.PACK_AB R54, RZ, R54 ;  /* 0x00000036ff36723e */ /* 0x000fe200000000ff */
[----:B0-----:R-:W-:Y:S02]  /*3620*/  @P6 IMAD.MOV.U32 R2, RZ, RZ, R8 ;  /* 0x000000ffff026224 */ /* 0x001fe400078e0008 */
[----:B------:R-:W-:-:S05]  /*3630*/  @P6 IMAD.MOV.U32 R3, RZ, RZ, R9 ;  /* 0x000000ffff036224 */ /* 0x000fca00078e0009 */
[----:B------:R0:W-:Y:S01]  /*3640*/  @P6 STG.E.U16 desc[UR12][R2.64+0x52], R47 ;  /* 0x0000522f02006986 */ /* 0x0001e2000c10150c */
[C---:B------:R-:W-:Y:S02]  /*3650*/  ISETP.GT.AND P6, PT, R4.reuse, RZ, P0 ;  /* 0x000000ff0400720c */ /* 0x040fe400007c4270 */
[----:B------:R-:W-:Y:S01]  /*3660*/  ISETP.GT.AND P0, PT, R4, 0x8, P0 ;  /* 0x000000080400780c */ /* 0x000fe20000704270 */
[----:B0-----:R-:W-:Y:S02]  /*3670*/  @P5 IMAD.MOV.U32 R2, RZ, RZ, R6 ;  /* 0x000000ffff025224 */ /* 0x001fe400078e0006 */
[----:B------:R-:W-:-:S05]  /*3680*/  @P5 IMAD.MOV.U32 R3, RZ, RZ, R7 ;  /* 0x000000ffff035224 */ /* 0x000fca00078e0007 */
[----:B------:R0:W-:Y:S01]  /*3690*/  @P5 STG.E.U16 desc[UR12][R2.64+0x60], R48 ;  /* 0x0000603002005986 */ /* 0x0001e2000c10150c */
[C---:B------:R-:W-:Y:S02]  /*36a0*/  ISETP.GT.AND P5, PT, R4.reuse, RZ, P1 ;  /* 0x000000ff0400720c */ /* 0x040fe40000fa4270 */
[----:B------:R-:W-:Y:S01]  /*36b0*/  ISETP.GT.AND P1, PT, R4, 0x8, P1 ;  /* 0x000000080400780c */ /* 0x000fe20000f24270 */
[----:B0-----:R-:W-:Y:S02]  /*36c0*/  @P4 IMAD.MOV.U32 R2, RZ, RZ, R6 ;  /* 0x000000ffff024224 */ /* 0x001fe400078e0006 */
[----:B------:R-:W-:-:S05]  /*36d0*/  @P4 IMAD.MOV.U32 R3, RZ, RZ, R7 ;  /* 0x000000ffff034224 */ /* 0x000fca00078e0007 */
[----:B------:R0:W-:Y:S02]  /*36e0*/  @P4 STG.E.U16 desc[UR12][R2.64+0x62], R49 ;  /* 0x0000623102004986 */ /* 0x0001e4000c10150c */
        /* <DEDUP_REMOVED lines=8> */
[----:B------:R0:W-:Y:S04]  /*3770*/  @P5 STG.E.U16 desc[UR12][R2.64+0x70], R52 ;  /* 0x0000703402005986 */ /* 0x0001e8000c10150c */
[----:B------:R1:W-:Y:S01]  /*3780*/  @P6 STG.E.U16 desc[UR12][R6.64+0x72], R53 ;  /* 0x0000723506006986 */ /* 0x0003e2000c10150c */
[----:B0-----:R-:W-:Y:S02]  /*3790*/  @P1 IMAD.MOV.U32 R2, RZ, RZ, R8 ;  /* 0x000000ffff021224 */ /* 0x001fe400078e0008 */
[----:B------:R-:W-:-:S05]  /*37a0*/  @P1 IMAD.MOV.U32 R3, RZ, RZ, R9 ;  /* 0x000000ffff031224 */ /* 0x000fca00078e0009 */
[----:B------:R1:W-:Y:S01]  /*37b0*/  @P1 STG.E.U16 desc[UR12][R2.64+0x70], R54 ;  /* 0x0000703602001986 */ /* 0x0003e2000c10150c */
[----:B------:R-:W-:Y:S05]  /*37c0*/  @!P0 EXIT ;  /* 0x000000000000894d */ /* 0x000fea0003800000 */
[----:B------:R-:W-:-:S05]  /*37d0*/  F2FP.F16.F32.PACK_AB R0, RZ, R0 ;  /* 0x00000000ff00723e */ /* 0x000fca00000000ff */
[----:B------:R-:W-:Y:S01]  /*37e0*/  STG.E.U16 desc[UR12][R8.64+0x72], R0 ;  /* 0x0000720008007986 */ /* 0x000fe2000c10150c */
[----:B------:R-:W-:Y:S05]  /*37f0*/  EXIT ;  /* 0x000000000000794d */ /* 0x000fea0003800000 */
.L_x_10:
[----:B------:R-:W-:-:S13]  /*3800*/  ISETP.NE.AND P0, PT, R6, RZ, PT ;  /* 0x000000ff0600720c */ /* 0x000fda0003f05270 */
[----:B------:R-:W-:Y:S05]  /*3810*/  @P0 EXIT ;  /* 0x000000000000094d */ /* 0x000fea0003800000 */
[----:B------:R-:W-:-:S13]  /*3820*/  ELECT P0, URZ, PT ;  /* 0x00000000003f782f */ /* 0x000fda0003800000 */
[----:B------:R-:W-:Y:S05]  /*3830*/  @!P0 BRA `(.L_x_83) ;  /* 0x0000000800048947 */ /* 0x000fea0003800000 */
[----:B------:R-:W-:Y:S02]  /*3840*/  ISETP.GE.AND P0, PT, R4, 0x1, PT ;  /* 0x000000010400780c */ /* 0x000fe40003f06270 */
[----:B------:R-:W-:-:S04]  /*3850*/  SHF.R.S32.HI R5, RZ, 0x1f, R8 ;  /* 0x0000001fff057819 */ /* 0x000fc80000011408 */
[----:B------:R-:W-:-:S07]  /*3860*/  LEA.HI R5, R5, R8, RZ, 0x7 ;  /* 0x0000000805057211 */ /* 0x000fce00078f38ff */
[----:B------:R-:W-:Y:S05]  /*3870*/  @!P0 BRA `(.L_x_83) ;  /* 0x0000000400f48947 */ /* 0x000fea0003800000 */
[----:B-1---5:R-:W0:Y:S01]  /*3880*/  S2R R0, SR_CTAID.X ;  /* 0x0000000000007919 */ /* 0x022e220000002500 */
[----:B------:R-:W-:Y:S01]  /*3890*/  LOP3.LUT R5, R5, 0xffffff80, RZ, 0xc0, !PT ;  /* 0xffffff8005057812 */ /* 0x000fe200078ec0ff */
[----:B------:R-:W-:Y:S01]  /*38a0*/  ULDC UR4, c[0x0][0x384] ;  /* 0x0000e10000047ab9 */ /* 0x000fe20000000800 */
[C---:B------:R-:W-:Y:S01]  /*38b0*/  LOP3.LUT P0, RZ, R8.reuse, 0x1f, RZ, 0xc0, !PT ;  /* 0x0000001f08ff7812 */ /* 0x040fe2000780c0ff */
[----:B------:R-:W1:Y:S01]  /*38c0*/  S2R R10, SR_CTAID.Y ;  /* 0x00000000000a7919 */ /* 0x000e620000002600 */
[----:B------:R-:W-:Y:S01]  /*38d0*/  ULDC UR5, c[0x0][0x388] ;  /* 0x0000e20000057ab9 */ /* 0x000fe20000000800 */
[----:B------:R-:W-:Y:S01]  /*38e0*/  IMAD.IADD R5, R8, 0x1, -R5 ;  /* 0x0000000108057824 */ /* 0x000fe200078e0a05 */
[----:B------:R-:W-:Y:S01]  /*38f0*/  LOP3.LUT R18, R3, 0x2, RZ, 0xfc, !PT ;  /* 0x0000000203127812 */ /* 0x000fe200078efcff */
[----:B------:R-:W-:Y:S01]  /*3900*/  VIADD R22, R4, 0x1 ;  /* 0x0000000104167836 */ /* 0x000fe20000000000 */
[----:B------:R-:W-:Y:S01]  /*3910*/  CS2R R6, SRZ ;  /* 0x0000000000067805 */ /* 0x000fe2000001ff00 */
[----:B---3--:R-:W-:Y:S01]  /*3920*/  IMAD.MOV.U32 R2, RZ, RZ, RZ ;  /* 0x000000ffff027224 */ /* 0x008fe200078e00ff */
[----:B------:R-:W-:-:S02]  /*3930*/  ISETP.NE.AND P1, PT, R5, RZ, PT ;  /* 0x000000ff0500720c */ /* 0x000fc40003f25270 */
[----:B------:R-:W-:Y:S02]  /*3940*/  CS2R R8, SRZ ;  /* 0x0000000000087805 */ /* 0x000fe4000001ff00 */
[----:B------:R-:W-:Y:S01]  /*3950*/  ISETP.NE.OR P0, PT, R5, RZ, !P0 ;  /* 0x000000ff0500720c */ /* 0x000fe20004705670 */
[----:B------:R-:W-:Y:S02]  /*3960*/  IMAD.MOV.U32 R5, RZ, RZ, 0x1 ;  /* 0x00000001ff057424 */ /* 0x000fe400078e00ff */
[----:B0-----:R-:W-:-:S04]  /*3970*/  IMAD.SHL.U32 R19, R0, 0x40, RZ ;  /* 0x0000004000137824 */ /* 0x001fc800078e00ff */
[----:B------:R-:W-:-:S04]  /*3980*/  IMAD.HI.U32 R0, R19, UR4, RZ ;  /* 0x0000000413007c27 */ /* 0x000fc8000f8e00ff */
[----:B-1----:R-:W-:Y:S01]  /*3990*/  IMAD.SHL.U32 R16, R10, 0x40, RZ ;  /* 0x000000400a107824 */ /* 0x002fe200078e00ff */
[----:B------:R-:W-:-:S07]  /*39a0*/  SHF.R.U32.HI R0, RZ, UR5, R0 ;  /* 0x00000005ff007c19 */ /* 0x000fce0008011600 */
.L_x_87:
[----:B------:R-:W0:Y:S01]  /*39b0*/  S2R R11, SR_CgaCtaId ;  /* 0x00000000000b7919 */ /* 0x000e220000008800 */
[----:B------:R-:W-:-:S04]  /*39c0*/  MOV R10, 0x400 ;  /* 0x00000400000a7802 */ /* 0x000fc80000000f00 */
[----:B0-----:R-:W-:Y:S02]  /*39d0*/  LEA R21, R11, R10, 0x18 ;  /* 0x0000000a0b157211 */ /* 0x001fe400078ec0ff */
[----:B------:R-:W-:-:S03]  /*39e0*/  SHF.L.U32 R10, R5, 0x1f, RZ ;  /* 0x0000001f050a7819 */ /* 0x000fc600000006ff */
[----:B------:R-:W-:-:S07]  /*39f0*/  IMAD R17, R2, 0x8, R21 ;  /* 0x0000000802117824 */ /* 0x000fce00078e0215 */
.L_x_84:
[----:B0-----:R0:W1:Y:S02]  /*3a00*/  SYNCS.PHASECHK.TRANS64.TRYWAIT P2, [R17+URZ+0x380e0], R10 ;  /* 0x0380e00a110075a7 */ /* 0x001064000804017f */
[----:B-1----:R-:W-:Y:S05]  /*3a10*/  @!P2 NANOSLEEP.SYNCS 0x989680 ;  /* 0x009896800000a95d */ /* 0x002fea0003900000 */
[----:B------:R-:W1:Y:S02]  /*3a20*/  @!P2 SYNCS.PHASECHK.TRANS64 P2, [R17+URZ+0x380e0], R10 ;  /* 0x0380e00a1100a5a7 */ /* 0x000e64000804007f */
[----:B-1----:R-:W-:Y:S05]  /*3a30*/  @!P2 BRA `(.L_x_84) ;  /* 0xfffffffc00f0a947 */ /* 0x002fea000383ffff */
[----:B0-----:R-:W0:Y:S02]  /*3a40*/  @!P1 LDC R10, c[0x0][0x580] ;  /* 0x00016000ff0a9b82 */ /* 0x001e240000000800 */
[----:B0-----:R0:W-:Y:S02]  /*3a50*/  @!P1 SYNCS.ARRIVE.TRANS64 RZ, [R17+URZ+0x38000], R10 ;  /* 0x0380000a11ff99a7 */ /* 0x0011e4000800003f */
[----:B0-----:R-:W-:-:S04]  /*3a60*/  PRMT R10, R18, 0x9910, RZ ;  /* 0x00009910120a7816 */ /* 0x001fc800000000ff */
[----:B------:R-:W-:-:S13]  /*3a70*/  ISETP.NE.AND P2, PT, R10, 0x2, PT ;  /* 0x000000020a00780c */ /* 0x000fda0003f45270 */
[----:B------:R-:W-:Y:S05]  /*3a80*/  @P2 BRA `(.L_x_85) ;  /* 0x0000000000042947 */ /* 0x000fea0003800000 */
[----:B------:R-:W-:Y:S01]  /*3a90*/  BPT.TRAP 0x1 ;  /* 0x000000040000795c */ /* 0x000fe20000300000 */
.L_x_85:
[----:B------:R-:W-:Y:S05]  /*3aa0*/  @P0 BRA `(.L_x_86) ;  /* 0x0000000000040947 */ /* 0x000fea0003800000 */
[----:B------:R-:W-:Y:S01]  /*3ab0*/  BPT.TRAP 0x1 ;  /* 0x000000040000795c */ /* 0x000fe20000300000 */
.L_x_86:
[----:B------:R-:W0:Y:S01]  /*3ac0*/  LDC R12, c[0x0][0x380] ;  /* 0x0000e000ff0c7b82 */ /* 0x000e220000000800 */
[----:B------:R-:W-:Y:S01]  /*3ad0*/  R2UR UR4, R0 ;  /* 0x00000000000472ca */ /* 0x000fe200000e0000 */
[----:B------:R-:W-:Y:S01]  /*3ae0*/  ULDC UR14, c[0x0][0x38c] ;  /* 0x0000e300000e7ab9 */ /* 0x000fe20000000800 */
[----:B------:R-:W-:Y:S01]  /*3af0*/  R2UR UR13, R19 ;  /* 0x00000000130d72ca */ /* 0x000fe200000e0000 */
[----:B------:R-:W-:Y:S01]  /*3b00*/  UISETP.NE.AND UP0, UPT, UR14, 0x1, UPT ;  /* 0x000000010e00788c */ /* 0x000fe2000bf05270 */
[----:B------:R-:W-:Y:S01]  /*3b10*/  R2UR UR10, R21 ;  /* 0x00000000150a72ca */ /* 0x000fe200000e0000 */
[----:B------:R-:W-:Y:S01]  /*3b20*/  ULDC UR23, c[0x0][0x398] ;  /* 0x0000e60000177ab9 */ /* 0x000fe20000000800 */
[----:B------:R-:W-:Y:S01]  /*3b30*/  R2UR UR16, R2 ;  /* 0x00000000021072ca */ /* 0x000fe200000e0000 */
[----:B------:R-:W1:Y:S01]  /*3b40*/  LDC.64 R10, c[0x0][0x3f8] ;  /* 0x0000fe00ff0a7b82 */ /* 0x000e620000000a00 */
[----:B------:R-:W-:Y:S01]  /*3b50*/  R2UR UR18, R8 ;  /* 0x00000000081272ca */ /* 0x000fe200000e0000 */
[----:B------:R-:W-:Y:S01]  /*3b60*/  ULDC UR12, c[0x0][0x3ec] ;  /* 0x0000fb00000c7ab9 */ /* 0x000fe20000000800 */
[----:B------:R-:W-:Y:S01]  /*3b70*/  R2UR UR17, R17 ;  /* 0x00000000111172ca */ /* 0x000fe200000e0000 */
[----:B------:R-:W-:Y:S01]  /*3b80*/  VIADD R22, R22, 0xffffffff ;  /* 0xffffffff16167836 */ /* 0x000fe20000000000 */
[----:B------:R-:W-:Y:S01]  /*3b90*/  ULDC.64 UR26, c[0x0][0x198] ;  /* 0x00006600001a7ab9 */ /* 0x000fe20000000a00 */
[----:B------:R-:W-:Y:S01]  /*3ba0*/  ULDC.64 UR20, c[0x0][0x3f0] ;  /* 0x0000fc0000147ab9 */ /* 0x000fe20000000a00 */
[----:B------:R-:W-:Y:S01]  /*3bb0*/  @UP0 ULDC.64 UR8, c[0x0][0x390] ;  /* 0x0000e40000080ab9 */ /* 0x000fe20000000a00 */
[----:B------:R-:W1:Y:S01]  /*3bc0*/  LDC.64 R14, c[0x0][0x3d0] ;  /* 0x0000f400ff0e7b82 */ /* 0x000e620000000a00 */
[----:B------:R-:W-:Y:S01]  /*3bd0*/  ISETP.GT.AND P6, PT, R22, 0x1, PT ;  /* 0x000000011600780c */ /* 0x000fe20003fc4270 */
[----:B------:R-:W-:Y:S01]  /*3be0*/  VIADD R2, R2, 0x1 ;  /* 0x0000000102027836 */ /* 0x000fe20000000000 */
[----:B------:R-:W-:Y:S01]  /*3bf0*/  UMOV UR24, 0x0 ;  /* 0x0000000000187882 */ /* 0x000fe20000000000 */
[----:B------:R-:W-:-:S02]  /*3c00*/  ULEA UR16, UR16, UR10, 0xc ;  /* 0x0000000a10107291 */ /* 0x000fc4000f8e603f */
[----:B------:R-:W-:Y:S01]  /*3c10*/  USHF.L.U32 UR18, UR18, 0x5, URZ ;  /* 0x0000000512127899 */ /* 0x000fe2000800063f */
[----:B------:R-:W-:Y:S01]  /*3c20*/  ISETP.NE.AND P5, PT, R2, 0x1c, PT ;  /* 0x0000001c0200780c */ /* 0x000fe20003fa5270 */
[----:B------:R-:W2:Y:S01]  /*3c30*/  LDC.64 R20, c[0x0][0x3e0] ;  /* 0x0000f800ff147b82 */ /* 0x000ea20000000a00 */
[----:B0-----:R-:W-:Y:S01]  /*3c40*/  ISETP.NE.AND P2, PT, R12, 0x1, PT ;  /* 0x000000010c00780c */ /* 0x001fe20003f45270 */
[----:B------:R-:W-:Y:S01]  /*3c50*/  UIADD3 UR17, UR17, 0x38000, URZ ;  /* 0x0003800011117890 */ /* 0x000fe2000fffe03f */
[----:B------:R-:W-:Y:S01]  /*3c60*/  SEL R2, R2, RZ, P5 ;  /* 0x000000ff02027207 */ /* 0x000fe20002800000 */
[----:B------:R-:W-:-:S10]  /*3c70*/  UMOV UR25, 0x10000000 ;  /* 0x1000000000197882 */ /* 0x000fd40000000000 */
[----:B------:R-:W-:Y:S01]  /*3c80*/  @P2 IMAD.U32 R13, RZ, RZ, UR4 ;  /* 0x00000004ff0d2e24 */ /* 0x000fe2000f8e00ff */
[----:B------:R-:W-:Y:S01]  /*3c90*/  ULDC.64 UR4, c[0x0][0x3c8] ;  /* 0x0000f20000047ab9 */ /* 0x000fe20000000a00 */
[----:B-1----:R-:W-:Y:S02]  /*3ca0*/  IMAD R11, R7, R14, R11 ;  /* 0x0000000e070b7224 */ /* 0x002fe400078e020b */
[----:B------:R-:W-:Y:S01]  /*3cb0*/  IMAD R10, R9, UR5, R10 ;  /* 0x00000005090a7c24 */ /* 0x000fe2000f8e020a */
[----:B------:R-:W-:Y:S02]  /*3cc0*/  @P2 R2UR UR13, R13 ;  /* 0x000000000d0d22ca */ /* 0x000fe400000e0000 */
[----:B------:R-:W0:Y:S01]  /*3cd0*/  LDC R13, c[0x0][0x400] ;  /* 0x00010000ff0d7b82 */ /* 0x000e220000000800 */
[----:B------:R-:W-:Y:S02]  /*3ce0*/  IMAD.U32 R11, R11, 0x20, R10 ;  /* 0x000000200b0b7824 */ /* 0x000fe400078e000a */
[----:B------:R-:W-:-:S05]  /*3cf0*/  VIADD R10, R8, 0x1 ;  /* 0x00000001080a7836 */ /* 0x000fca0000000000 */
[----:B------:R-:W-:-:S03]  /*3d00*/  ISETP.NE.AND P2, PT, R10, UR15, PT ;  /* 0x0000000f0a007c0c */ /* 0x000fc6000bf45270 */
[----:B------:R-:W-:Y:S02]  /*3d10*/  UIMAD.WIDE.U32 UR6, UR13, UR8, URZ ;  /* 0x000000080d0672a5 */ /* 0x000fe4000f8e003f */
[----:B------:R-:W-:Y:S01]  /*3d20*/  UMOV UR5, UR13 ;  /* 0x0000000d00057c82 */ /* 0x000fe20008000000 */
[----:B------:R-:W-:Y:S02]  /*3d30*/  UIADD3 UR6, UP1, UR26, 0xf0, URZ ;  /* 0x000000f01a067890 */ /* 0x000fe4000ff3e03f */
[----:B------:R-:W-:Y:S02]  /*3d40*/  @UP0 USHF.R.U32.HI UR5, URZ, UR9, UR7 ;  /* 0x000000093f050299 */ /* 0x000fe40008011607 */
[----:B------:R-:W-:Y:S02]  /*3d50*/  UIADD3 UR7, -UR13, URZ, URZ ;  /* 0x0000003f0d077290 */ /* 0x000fe4000fffe13f */
[----:B------:R-:W-:Y:S01]  /*3d60*/  UISETP.NE.AND UP0, UPT, UR23, 0x1, UPT ;  /* 0x000000011700788c */ /* 0x000fe2000bf05270 */
[----:B------:R-:W-:-:S02]  /*3d70*/  ULDC.64 UR8, c[0x0][0x3c0] ;  /* 0x0000f00000087ab9 */ /* 0x000fc40000000a00 */
[----:B------:R-:W-:Y:S01]  /*3d80*/  UMOV UR22, UR5 ;  /* 0x0000000500167c82 */ /* 0x000fe20008000000 */
[----:B0-----:R-:W-:Y:S01]  /*3d90*/  IMAD R8, R6, R15, R13 ;  /* 0x0000000f06087224 */ /* 0x001fe200078e020d */
[----:B------:R-:W-:Y:S01]  /*3da0*/  UIADD3 UR26, UP2, UR26, 0x270, URZ ;  /* 0x000002701a1a7890 */ /* 0x000fe2000ff5e03f */
[----:B------:R-:W-:Y:S02]  /*3db0*/  VIADD R13, R9, 0x1 ;  /* 0x00000001090d7836 */ /* 0x000fe40000000000 */
[----:B------:R-:W-:Y:S01]  /*3dc0*/  IMAD R12, R12, UR7, R19 ;  /* 0x000000070c0c7c24 */ /* 0x000fe2000f8e0213 */
[----:B------:R-:W-:Y:S01]  /*3dd0*/  UIADD3 UR7, -UR5, URZ, URZ ;  /* 0x0000003f05077290 */ /* 0x000fe2000fffe13f */
[----:B------:R-:W-:Y:S01]  /*3de0*/  @P2 IMAD.MOV R13, RZ, RZ, R9 ;  /* 0x000000ffff0d2224 */ /* 0x000fe200078e0209 */
[----:B------:R-:W-:Y:S01]  /*3df0*/  @UP0 ULDC UR10, c[0x0][0x39c] ;  /* 0x0000e700000a0ab9 */ /* 0x000fe20000000800 */
[----:B------:R-:W-:Y:S01]  /*3e00*/  IMAD.U32 R8, R8, 0x400, R11 ;  /* 0x0000040008087824 */ /* 0x000fe200078e000b */
[----:B------:R-:W-:Y:S01]  /*3e10*/  R2UR UR19, R12 ;  /* 0x000000000c1372ca */ /* 0x000fe200000e0000 */
[----:B------:R-:W-:Y:S01]  /*3e20*/  UIMAD.WIDE.U32 UR10, UR5, UR10, URZ ;  /* 0x0000000a050a72a5 */ /* 0x000fe2000f8e003f */
[----:B--2---:R-:W-:Y:S01]  /*3e30*/  ISETP.NE.AND P3, PT, R13, R20, PT ;  /* 0x000000140d00720c */ /* 0x004fe20003f65270 */
[----:B------:R-:W-:Y:S01]  /*3e40*/  @UP0 ULDC UR29, c[0x0][0x3a0] ;  /* 0x0000e800001d0ab9 */ /* 0x000fe20000000800 */
[----:B------:R-:W-:Y:S01]  /*3e50*/  R2UR UR28, R8 ;  /* 0x00000000081c72ca */ /* 0x000fe200000e0000 */
[----:B------:R-:W-:Y:S01]  /*3e60*/  @UP0 USHF.R.U32.HI UR22, URZ, UR29, UR11 ;  /* 0x0000001d3f160299 */ /* 0x000fe2000801160b */
[C---:B------:R-:W-:Y:S01]  /*3e70*/  VIADD R12, R7.reuse, 0x1 ;  /* 0x00000001070c7836 */ /* 0x040fe20000000000 */
[----:B------:R-:W-:Y:S01]  /*3e80*/  UIMAD UR7, UR14, UR7, UR13 ;  /* 0x000000070e0772a4 */ /* 0x000fe2000f8e020d */
[----:B------:R-:W-:Y:S01]  /*3e90*/  R2UR UR13, R7 ;  /* 0x00000000070d72ca */ /* 0x000fe200000e0000 */
[----:B------:R-:W-:Y:S01]  /*3ea0*/  UMOV UR10, UR18 ;  /* 0x00000012000a7c82 */ /* 0x000fe20008000000 */
[----:B------:R-:W-:Y:S01]  /*3eb0*/  R2UR UR11, R16 ;  /* 0x00000000100b72ca */ /* 0x000fe200000e0000 */
[----:B------:R-:W-:Y:S01]  /*3ec0*/  UIMAD UR20, UR7, UR9, UR20 ;  /* 0x00000009071472a4 */ /* 0x000fe2000f8e0214 */
[C---:B------:R-:W-:Y:S01]  /*3ed0*/  R2UR UR14, R6.reuse ;  /* 0x00000000060e72ca */ /* 0x040fe200000e0000 */
[----:B------:R-:W-:Y:S01]  /*3ee0*/  UIMAD UR19, UR19, UR8, UR12 ;  /* 0x00000008131372a4 */ /* 0x000fe2000f8e020c */
[----:B------:R-:W-:Y:S01]  /*3ef0*/  R2UR UR12, R9 ;  /* 0x00000000090c72ca */ /* 0x000fe200000e0000 */
[----:B------:R-:W-:Y:S01]  /*3f00*/  UIADD3 UR8, -UR22, URZ, URZ ;  /* 0x0000003f16087290 */ /* 0x000fe2000fffe13f */
[----:B------:R-:W-:Y:S01]  /*3f10*/  @P3 IMAD.MOV R12, RZ, RZ, R7 ;  /* 0x000000ffff0c3224 */ /* 0x000fe200078e0207 */
[----:B------:R-:W-:Y:S01]  /*3f20*/  UIADD3.X UR7, URZ, UR27, URZ, UP1, !UPT ;  /* 0x0000001b3f077290 */ /* 0x000fe20008ffe43f */
[----:B------:R-:W-:Y:S01]  /*3f30*/  SEL R8, RZ, 0x1, P5 ;  /* 0x00000001ff087807 */ /* 0x000fe20002800000 */
[----:B------:R-:W-:Y:S01]  /*3f40*/  UIMAD UR5, UR23, UR8, UR5 ;  /* 0x00000008170572a4 */ /* 0x000fe2000f8e0205 */
[----:B------:R-:W-:Y:S01]  /*3f50*/  VIADD R11, R6, 0x1 ;  /* 0x00000001060b7836 */ /* 0x000fe20000000000 */
[----:B------:R-:W-:Y:S01]  /*3f60*/  ISETP.NE.AND P4, PT, R12, R21, PT ;  /* 0x000000150c00720c */ /* 0x000fe20003f85270 */
[----:B------:R-:W-:Y:S01]  /*3f70*/  UIADD3 UR8, UR16, 0x1c000, URZ ;  /* 0x0001c00010087890 */ /* 0x000fe2000fffe03f */
[----:B------:R-:W-:Y:S01]  /*3f80*/  LOP3.LUT R5, R5, R8, RZ, 0x3c, !PT ;  /* 0x0000000805057212 */ /* 0x000fe200078e3cff */
[----:B------:R-:W-:Y:S01]  /*3f90*/  UIMAD UR21, UR5, UR4, UR21 ;  /* 0x00000004051572a4 */ /* 0x000fe2000f8e0215 */
[----:B------:R-:W-:Y:S01]  /*3fa0*/  SEL R8, R10, RZ, P2 ;  /* 0x000000ff0a087207 */ /* 0x000fe20001000000 */
[----:B------:R-:W-:Y:S01]  /*3fb0*/  UPRMT UR4, UR28, 0x5410, URZ ;  /* 0x000054101c047896 */ /* 0x000fe2000800003f */
[----:B------:R-:W-:Y:S01]  /*3fc0*/  SEL R9, R13, RZ, P3 ;  /* 0x000000ff0d097207 */ /* 0x000fe20001800000 */
[----:B------:R-:W-:Y:S01]  /*3fd0*/  UIADD3.X UR27, URZ, UR27, URZ, UP2, !UPT ;  /* 0x0000001b3f1b7290 */ /* 0x000fe200097fe43f */
[----:B------:R-:W-:Y:S01]  /*3fe0*/  SEL R7, R12, RZ, P4 ;  /* 0x000000ff0c077207 */ /* 0x000fe20002000000 */
[----:B------:R-:W-:-:S04]  /*3ff0*/  UMOV UR9, UR17 ;  /* 0x0000001100097c82 */ /* 0x000fc80008000000 */
[----:B------:R-:W-:Y:S01]  /*4000*/  @P4 IMAD.MOV R11, RZ, RZ, R6 ;  /* 0x000000ffff0b4224 */ /* 0x000fe200078e0206 */
[----:B------:R0:W-:Y:S03]  /*4010*/  UTMALDG.5D.IM2COL [UR16], [UR6], UR4 ;  /* 0x00000010060073b4 */ /* 0x0001e60008060004 */
[----:B------:R-:W-:Y:S01]  /*4020*/  IMAD.MOV.U32 R6, RZ, RZ, R11 ;  /* 0x000000ffff067224 */ /* 0x000fe200078e000b */
[----:B------:R0:W-:Y:S02]  /*4030*/  UTMALDG.5D [UR8], [UR26], desc[UR24] ;  /* 0x000018081a0075b4 */ /* 0x0001e40008021000 */
[----:B0-----:R-:W-:Y:S05]  /*4040*/  @P6 BRA `(.L_x_87) ;  /* 0xfffffff800586947 */ /* 0x001fea000383ffff */
.L_x_83:
[----:B------:R-:W-:Y:S01]  /*4050*/  ISETP.GE.U32.AND P2, PT, R4, 0x1c, PT ;  /* 0x0000001c0400780c */ /* 0x000fe20003f46070 */
[----:B------:R-:W-:Y:S05]  /*4060*/  WARPSYNC.ALL ;  /* 0x0000000000007948 */ /* 0x000fea0003800000 */
[----:B------:R-:W-:-:S07]  /*4070*/  ELECT P1, URZ, PT ;  /* 0x00000000003f782f */ /* 0x000fce0003820000 */
[----:B------:R-:W-:-:S05]  /*4080*/  @P2 SHF.R.U32.HI R6, RZ, 0x2, R4 ;  /* 0x00000002ff062819 */ /* 0x000fca0000011604 */
[----:B------:R-:W-:-:S05]  /*4090*/  @P2 IMAD.WIDE.U32 R6, R6, 0x24924925, RZ ;  /* 0x2492492506062825 */ /* 0x000fca00078e00ff */
[----:B------:R-:W-:-:S04]  /*40a0*/  @P2 LOP3.LUT R6, R7, 0x1, RZ, 0xc0, !PT ;  /* 0x0000000107062812 */ /* 0x000fc800078ec0ff */
[----:B------:R-:W-:Y:S01]  /*40b0*/  @P2 ISETP.NE.U32.AND P0, PT, R6, 0x1, PT ;  /* 0x000000010600280c */ /* 0x000fe20003f05070 */
[----:B------:R-:W-:-:S12]  /*40c0*/  @!P1 EXIT ;  /* 0x000000000000994d */ /* 0x000fd80003800000 */
[----:B------:R-:W-:Y:S01]  /*40d0*/  LOP3.LUT R3, R3, 0x2, RZ, 0xfc, !PT ;  /* 0x0000000203037812 */ /* 0x000fe200078efcff */
[----:B------:R-:W-:Y:S01]  /*40e0*/  IMAD.MOV.U32 R5, RZ, RZ, 0x1 ;  /* 0x00000001ff057424 */ /* 0x000fe200078e00ff */
[----:B------:R-:W-:Y:S02]  /*40f0*/  @P2 ISETP.NE.U32.AND.EX P0, PT, RZ, RZ, PT, P0 ;  /* 0x000000ffff00220c */ /* 0x000fe40003f05100 */
[----:B------:R-:W-:Y:S02]  /*4100*/  ISETP.NE.AND P1, PT, R3, 0x3, PT ;  /* 0x000000030300780c */ /* 0x000fe40003f25270 */
[----:B------:R-:W-:-:S11]  /*4110*/  @P2 SEL R5, RZ, 0x1, !P0 ;  /* 0x00000001ff052807 */ /* 0x000fd60004000000 */
[----:B------:R-:W-:Y:S05]  /*4120*/  @!P1 BRA `(.L_x_88) ;  /* 0x0000000000049947 */ /* 0x000fea0003800000 */
[----:B------:R-:W-:Y:S01]  /*4130*/  BPT.TRAP 0x1 ;  /* 0x000000040000795c */ /* 0x000fe20000300000 */
.L_x_88:
[----:B------:R-:W0:Y:S01]  /*4140*/  S2R R7, SR_CgaCtaId ;  /* 0x0000000000077919 */ /* 0x000e220000008800 */
[----:B---3-5:R-:W-:Y:S02]  /*4150*/  SHF.R.U32.HI R2, RZ, 0x2, R4 ;  /* 0x00000002ff027819 */ /* 0x028fe40000011604 */
[----:B-1----:R-:W-:-:S03]  /*4160*/  MOV R0, 0x400 ;  /* 0x0000040000007802 */ /* 0x002fc60000000f00 */
[----:B------:R-:W-:-:S04]  /*4170*/  IMAD.WIDE.U32 R2, R2, 0x24924925, RZ ;  /* 0x2492492502027825 */ /* 0x000fc800078e00ff */
[----:B------:R-:W-:Y:S01]  /*4180*/  IMAD R3, R3, -0x1c, R4 ;  /* 0xffffffe403037824 */ /* 0x000fe200078e0204 */
[----:B0-----:R-:W-:Y:S02]  /*4190*/  LEA R0, R7, R0, 0x18 ;  /* 0x0000000007007211 */ /* 0x001fe400078ec0ff */
[----:B------:R-:W-:-:S03]  /*41a0*/  SHF.L.U32 R7, R5, 0x1f, RZ ;  /* 0x0000001f05077819 */ /* 0x000fc600000006ff */
[----:B------:R-:W-:-:S04]  /*41b0*/  VIADD R0, R0, 0x380e0 ;  /* 0x000380e000007836 */ /* 0x000fc80000000000 */
[----:B------:R-:W-:-:S07]  /*41c0*/  IMAD R2, R3, 0x8, R0 ;  /* 0x0000000803027824 */ /* 0x000fce00078e0200 */
.L_x_89:
[----:B0-----:R0:W1:Y:S02]  /*41d0*/  SYNCS.PHASECHK.TRANS64.TRYWAIT P0, [R2+URZ], R7 ;  /* 0x00000007020075a7 */ /* 0x001064000800017f */
[----:B-1----:R-:W-:Y:S05]  /*41e0*/  @!P0 NANOSLEEP.SYNCS 0x989680 ;  /* 0x009896800000895d */ /* 0x002fea0003900000 */
[----:B------:R-:W1:Y:S02]  /*41f0*/  @!P0 SYNCS.PHASECHK.TRANS64 P0, [R2+URZ], R7 ;  /* 0x00000007020085a7 */ /* 0x000e64000800007f */
[----:B-1----:R-:W-:Y:S05]  /*4200*/  @!P0 BRA `(.L_x_89) ;  /* 0xfffffffc00f08947 */ /* 0x002fea000383ffff */
[----:B------:R-:W-:-:S05]  /*4210*/  VIADD R3, R3, 0x1 ;  /* 0x0000000103037836 */ /* 0x000fca0000000000 */
[----:B------:R-:W-:-:S04]  /*4220*/  ISETP.NE.AND P0, PT, R3, 0x1c, PT ;  /* 0x0000001c0300780c */ /* 0x000fc80003f05270 */
[----:B0-----:R-:W-:Y:S02]  /*4230*/  SEL R2, RZ, 0x1, P0 ;  /* 0x00000001ff027807 */ /* 0x001fe40000000000 */
[----:B------:R-:W-:Y:S02]  /*4240*/  SEL R3, R3, RZ, P0 ;  /* 0x000000ff03037207 */ /* 0x000fe40000000000 */
[----:B------:R-:W-:-:S03]  /*4250*/  LOP3.LUT R7, R5, R2, RZ, 0x3c, !PT ;  /* 0x0000000205077212 */ /* 0x000fc600078e3cff */
[----:B------:R-:W-:Y:S01]  /*4260*/  IMAD R2, R3, 0x8, R0 ;  /* 0x0000000803027824 */ /* 0x000fe200078e0200 */
[----:B------:R-:W-:-:S07]  /*4270*/  SHF.L.U32 R5, R7, 0x1f, RZ ;  /* 0x0000001f07057819 */ /* 0x000fce00000006ff */
.L_x_90:
        /* <DEDUP_REMOVED lines=11> */
.L_x_91:
        /* <DEDUP_REMOVED lines=11> */
.L_x_92:
        /* <DEDUP_REMOVED lines=11> */
.L_x_93:
        /* <DEDUP_REMOVED lines=11> */
.L_x_94:
        /* <DEDUP_REMOVED lines=11> */
.L_x_95:
        /* <DEDUP_REMOVED lines=11> */
.L_x_96:
        /* <DEDUP_REMOVED lines=11> */
.L_x_97:
        /* <DEDUP_REMOVED lines=11> */
.L_x_98:
        /* <DEDUP_REMOVED lines=11> */
.L_x_99:
        /* <DEDUP_REMOVED lines=11> */
.L_x_100:
        /* <DEDUP_REMOVED lines=11> */
.L_x_101:
        /* <DEDUP_REMOVED lines=11> */
.L_x_102:
        /* <DEDUP_REMOVED lines=11> */
.L_x_103:
        /* <DEDUP_REMOVED lines=11> */
.L_x_104:
        /* <DEDUP_REMOVED lines=11> */
.L_x_105:
        /* <DEDUP_REMOVED lines=11> */
.L_x_106:
        /* <DEDUP_REMOVED lines=11> */
.L_x_107:
        /* <DEDUP_REMOVED lines=11> */
.L_x_108:
        /* <DEDUP_REMOVED lines=11> */
.L_x_109:
        /* <DEDUP_REMOVED lines=11> */
.L_x_110:
        /* <DEDUP_REMOVED lines=11> */
.L_x_111:
        /* <DEDUP_REMOVED lines=11> */
.L_x_112:
        /* <DEDUP_REMOVED lines=11> */
.L_x_113:
        /* <DEDUP_REMOVED lines=11> */
.L_x_114:
        /* <DEDUP_REMOVED lines=11> */
.L_x_115:
        /* <DEDUP_REMOVED lines=11> */
.L_x_116:
[----:B0-----:R0:W1:Y:S02]  /*5460*/  SYNCS.PHASECHK.TRANS64.TRYWAIT P0, [R3+URZ], R0 ;  /* 0x00000000030075a7 */ /* 0x001064000800017f */
[----:B-1----:R-:W-:Y:S05]  /*5470*/  @!P0 NANOSLEEP.SYNCS 0x989680 ;  /* 0x009896800000895d */ /* 0x002fea0003900000 */
[----:B------:R-:W1:Y:S02]  /*5480*/  @!P0 SYNCS.PHASECHK.TRANS64 P0, [R3+URZ], R0 ;  /* 0x00000000030085a7 */ /* 0x000e64000800007f */
[----:B-1----:R-:W-:Y:S05]  /*5490*/  @P0 EXIT ;  /* 0x000000000000094d */ /* 0x002fea0003800000 */
[----:B------:R-:W-:Y:S05]  /*54a0*/  BRA `(.L_x_116) ;  /* 0xfffffffc00ec7947 */ /* 0x000fea000383ffff */
.L_x_117:
[----:B------:R-:W-:-:S00]  /*54b0*/  BRA `(.L_x_117) ;  /* 0xfffffffc00fc7947 */ /* 0x000fc0000383ffff */
[----:B------:R-:W-:-:S00]  /*54c0*/  NOP ;  /* 0x0000000000007918 */ /* 0x000fc00000000000 */
        /* <DEDUP_REMOVED lines=11> */
.L_x_118:


//--------------------- .nv.shared._ZN7cutlass13device_kernelINS_4conv6kernel13ConvUniversalINS1_16ConvProblemShapeILNS1_8OperatorE0ELi3EEENS1_10collective14CollectiveConvINS1_46MainloopSm90TmaGmmaWarpSpecializedImplicitGemmILS5_0ELi28ELi3EN4cute5tupleIJNSA_1CILi1EEESD_SD_EEENS1_36KernelImplicitTmaWarpSpecializedSm90ELi1EEENSB_IJNSC_ILi64EEESH_NSB_IJNSC_ILi32EEEEEEEEENS_6half_tESL_NSA_8TiledMMAINSA_8MMA_AtomIJNSA_4SM904GMMA25MMA_64x64x16_F32F16F16_SSILNSP_5MajorE0ELSR_0ELNSP_7ScaleInE1ELSS_1EEEEEENSA_6LayoutISE_NSB_IJNSC_ILi0EEESW_SW_EEEEENSB_IJNSA_10UnderscoreESZ_SZ_EEEEENS7_6detail26Sm90ImplicitGemmTileTraitsINSA_20SM90_TMA_LOAD_IM2COLENSA_14ComposedLayoutINSA_7SwizzleILi2ELi4ELi3EEENSA_18smem_ptr_flag_bitsILi16EEENSV_INSB_IJNSB_IJNSC_ILi8EEES1A_EEENSB_IJSI_SD_EEENSB_IJSD_NSC_ILi28EEEEEEEEENSB_IJNSB_IJSI_NSC_ILi256EEEEEENSB_IJSD_SW_EEENSB_IJSW_NSC_ILi2048EEEEEEEEEEEEEvEENS13_INSA_13SM90_TMA_LOADES1N_vEEEENS_8epilogue10collective6detail29Sm90TmaWarpSpecializedAdapterINS1T_15DefaultEpilogueISL_NSB_IJNSB_IJllllEEESD_SW_EEES1Y_NS1S_6thread17LinearCombinationISL_Li1EffLNS1Z_9ScaleType4KindE0ELNS_15FloatRoundStyleE2ESL_EENS_4gemm15EpilogueDefaultEEEEEvvEEEEvNT_6ParamsE --------------------------
	.section	.nv.shared._ZN7cutlass13device_kernelINS_4conv6kernel13ConvUniversalINS1_16ConvProblemShapeILNS1_8OperatorE0ELi3EEENS1_10collective14CollectiveConvINS1_46MainloopSm90TmaGmmaWarpSpecializedImplicitGemmILS5_0ELi28ELi3EN4cute5tupleIJNSA_1CILi1EEESD_SD_EEENS1_36KernelImplicitTmaWarpSpecializedSm90ELi1EEENSB_IJNSC_ILi64EEESH_NSB_IJNSC_ILi32EEEEEEEEENS_6half_tESL_NSA_8TiledMMAINSA_8MMA_AtomIJNSA_4SM904GMMA25MMA_64x64x16_F32F16F16_SSILNSP_5MajorE0ELSR_0ELNSP_7ScaleInE1ELSS_1EEEEEENSA_6LayoutISE_NSB_IJNSC_ILi0EEESW_SW_EEEEENSB_IJNSA_10UnderscoreESZ_SZ_EEEEENS7_6detail26Sm90ImplicitGemmTileTraitsINSA_20SM90_TMA_LOAD_IM2COLENSA_14ComposedLayoutINSA_7SwizzleILi2ELi4ELi3EEENSA_18smem_ptr_flag_bitsILi16EEENSV_INSB_IJNSB_IJNSC_ILi8EEES1A_EEENSB_IJSI_SD_EEENSB_IJSD_NSC_ILi28EEEEEEEEENSB_IJNSB_IJSI_NSC_ILi256EEEEEENSB_IJSD_SW_EEENSB_IJSW_NSC_ILi2048EEEEEEEEEEEEEvEENS13_INSA_13SM90_TMA_LOADES1N_vEEEENS_8epilogue10collective6detail29Sm90TmaWarpSpecializedAdapterINS1T_15DefaultEpilogueISL_NSB_IJNSB_IJllllEEESD_SW_EEES1Y_NS1S_6thread17LinearCombinationISL_Li1EffLNS1Z_9ScaleType4KindE0ELNS_15FloatRoundStyleE2ESL_EENS_4gemm15EpilogueDefaultEEEEEvvEEEEvNT_6ParamsE,"aw",@nobits
	.sectionflags	@""
	.align	16
	.zero		1024


//--------------------- .nv.shared.reserved.0     --------------------------
	.section	.nv.shared.reserved.0,"aw",@nobits
	.weak		__nv_reservedSMEM_offset_0_alias
	.size		__nv_reservedSMEM_offset_0_alias, 0, 0
	.other		__nv_reservedSMEM_offset_0_alias,@"STO_CUDA_RESERVED_SHARED STV_DEFAULT"
__nv_reservedSMEM_offset_0_alias:
	.zero		0


//--------------------- .nv.global                --------------------------
	.section	.nv.global,"aw",@nobits
.nv.global:
	.type		_ZN39_INTERNAL_b7135dfc_4_k_cu_4c567bc0_27894cute1_E,@object
	.size		_ZN39_INTERNAL_b7135dfc_4_k_cu_4c567bc0_27894cute1_E,(_ZN39_INTERNAL_b7135dfc_4_k_cu_4c567bc0_27894cuda3std3__45__cpo6cbeginE - _ZN39_INTERNAL_b7135dfc_4_k_cu_4c567bc0_27894cute1_E)
_ZN39_INTERNAL_b7135dfc_4_k_cu_4c567bc0_27894cute1_E:
	.zero		1
	.type		_ZN39_INTERNAL_b7135dfc_4_k_cu_4c567bc0_27894cuda3std3__45__cpo6cbeginE,@object
	.size		_ZN39_INTERNAL_b7135dfc_4_k_cu_4c567bc0_27894cuda3std3__45__cpo6cbeginE,(_ZN39_INTERNAL_b7135dfc_4_k_cu_4c567bc0_27894cuda3std3__48in_placeE - _ZN39_INTERNAL_b7135dfc_4_k_cu_4c567bc0_27894cuda3std3__45__cpo6cbeginE)
_ZN39_INTERNAL_b7135dfc_4_k_cu_4c567bc0_27894cuda3std3__45__cpo6cbeginE:
	.zero		1
	.type		_ZN39_INTERNAL_b7135dfc_4_k_cu_4c567bc0_27894cuda3std3__48in_placeE,@object
	.size		_ZN39_INTERNAL_b7135dfc_4_k_cu_4c567bc0_27894cuda3std3__48in_placeE,(_ZN39_INTERNAL_b7135dfc_4_k_cu_4c567bc0_27894cuda3std6ranges3__45__cpo9iter_moveE - _ZN39_INTERNAL_b7135dfc_4_k_cu_4c567bc0_27894cuda3std3__48in_placeE)
_ZN39_INTERNAL_b7135dfc_4_k_cu_4c567bc0_27894cuda3std3__48in_placeE:
	.zero		1
	.type		_ZN39_INTERNAL_b7135dfc_4_k_cu_4c567bc0_27894cuda3std6ranges3__45__cpo9iter_moveE,@object
	.size		_ZN39_INTERNAL_b7135dfc_4_k_cu_4c567bc0_27894cuda3std6ranges3__45__cpo9iter_moveE,(_ZN39_INTERNAL_b7135dfc_4_k_cu_4c567bc0_27894cuda3std3__45__cpo5beginE - _ZN39_INTERNAL_b7135dfc_4_k_cu_4c567bc0_27894cuda3std6ranges3__45__cpo9iter_moveE)
_ZN39_INTERNAL_b7135dfc_4_k_cu_4c567bc0_27894cuda3std6ranges3__45__cpo9iter_moveE:
	.zero		1
	.type		_ZN39_INTERNAL_b7135dfc_4_k_cu_4c567bc0_27894cuda3std3__45__cpo5beginE,@object
	.size		_ZN39_INTERNAL_b7135dfc_4_k_cu_4c567bc0_27894cuda3std3__45__cpo5beginE,(_ZN39_INTERNAL_b7135dfc_4_k_cu_4c567bc0_27894cuda3std3__441_GLOBAL__N__b7135dfc_4_k_cu_4c567bc0_27896ignoreE - _ZN39_INTERNAL_b7135dfc_4_k_cu_4c567bc0_27894cuda3std3__45__cpo5beginE)
_ZN39_INTERNAL_b7135dfc_4_k_cu_4c567bc0_27894cuda3std3__45__cpo5beginE:
	.zero		1
	.type		_ZN39_INTERNAL_b7135dfc_4_k_cu_4c567bc0_27894cuda3std3__441_GLOBAL__N__b7135dfc_4_k_cu_4c567bc0_27896ignoreE,@object
	.size		_ZN39_INTERNAL_b7135dfc_4_k_cu_4c567bc0_27894cuda3std3__441_GLOBAL__N__b7135dfc_4_k_cu_4c567bc0_27896ignoreE,(_ZN39_INTERNAL_b7135dfc_4_k_cu_4c567bc0_27894cute7productE - _ZN39_INTERNAL_b7135dfc_4_k_cu_4c567bc0_27894cuda3std3__441_GLOBAL__N__b7135dfc_4_k_cu_4c567bc0_27896ignoreE)
_ZN39_INTERNAL_b7135dfc_4_k_cu_4c567bc0_27894cuda3std3__441_GLOBAL__N__b7135dfc_4_k_cu_4c567bc0_27896ignoreE:
	.zero		1
	.type		_ZN39_INTERNAL_b7135dfc_4_k_cu_4c567bc0_27894cute7productE,@object
	.size		_ZN39_INTERNAL_b7135dfc_4_k_cu_4c567bc0_27894cute7productE,(_ZN39_INTERNAL_b7135dfc_4_k_cu_4c567bc0_27894cuda3std3__45__cpo3endE - _ZN39_INTERNAL_b7135dfc_4_k_cu_4c567bc0_27894cute7productE)
_ZN39_INTERNAL_b7135dfc_4_k_cu_4c567bc0_27894cute7productE:
	.zero		1
	.type		_ZN39_INTERNAL_b7135dfc_4_k_cu_4c567bc0_27894cuda3std3__45__cpo3endE,@object
	.size		_ZN39_INTERNAL_b7135dfc_4_k_cu_4c567bc0_27894cuda3std3__45__cpo3endE,(_ZN39_INTERNAL_b7135dfc_4_k_cu_4c567bc0_27894cuda3std3__419piecewise_constructE - _ZN39_INTERNAL_b7135dfc_4_k_cu_4c567bc0_27894cuda3std3__45__cpo3endE)
_ZN39_INTERNAL_b7135dfc_4_k_cu_4c567bc0_27894cuda3std3__45__cpo3endE:
	.zero		1
	.type		_ZN39_INTERNAL_b7135dfc_4_k_cu_4c567bc0_27894cuda3std3__419piecewise_constructE,@object
	.size		_ZN39_INTERNAL_b7135dfc_4_k_cu_4c567bc0_27894cuda3std3__419piecewise_constructE,(_ZN39_INTERNAL_b7135dfc_4_k_cu_4c567bc0_27894cuda3std3__45__cpo4cendE - _ZN39_INTERNAL_b7135dfc_4_k_cu_4c567bc0_27894cuda3std3__419piecewise_constructE)
_ZN39_INTERNAL_b7135dfc_4_k_cu_4c567bc0_27894cuda3std3__419piecewise_constructE:
	.zero		1
	.type		_ZN39_INTERNAL_b7135dfc_4_k_cu_4c567bc0_27894cuda3std3__45__cpo4cendE,@object
	.size		_ZN39_INTERNAL_b7135dfc_4_k_cu_4c567bc0_27894cuda3std3__45__cpo4cendE,(_ZN39_INTERNAL_b7135dfc_4_k_cu_4c567bc0_27894cuda3std6ranges3__45__cpo4swapE - _ZN39_INTERNAL_b7135dfc_4_k_cu_4c567bc0_27894cuda3std3__45__cpo4cendE)
_ZN39_INTERNAL_b7135dfc_4_k_cu_4c567bc0_27894cuda3std3__45__cpo4cendE:
	.zero		1
	.type		_ZN39_INTERNAL_b7135dfc_4_k_cu_4c567bc0_27894cuda3std6ranges3__45__cpo4swapE,@object
	.size		_ZN39_INTERNAL_b7135dfc_4_k_cu_4c567bc0_27894cuda3std6ranges3__45__cpo4swapE,(.L_7 - _ZN39_INTERNAL_b7135dfc_4_k_cu_4c567bc0_27894cuda3std6ranges3__45__cpo4swapE)
_ZN39_INTERNAL_b7135dfc_4_k_cu_4c567bc0_27894cuda3std6ranges3__45__cpo4swapE:
	.zero		1
.L_7:


//--------------------- .nv.constant0._ZN7cutlass13device_kernelINS_4conv6kernel13ConvUniversalINS1_16ConvProblemShapeILNS1_8OperatorE0ELi3EEENS1_10collective14CollectiveConvINS1_46MainloopSm90TmaGmmaWarpSpecializedImplicitGemmILS5_0ELi28ELi3EN4cute5tupleIJNSA_1CILi1EEESD_SD_EEENS1_36KernelImplicitTmaWarpSpecializedSm90ELi1EEENSB_IJNSC_ILi64EEESH_NSB_IJNSC_ILi32EEEEEEEEENS_6half_tESL_NSA_8TiledMMAINSA_8MMA_AtomIJNSA_4SM904GMMA25MMA_64x64x16_F32F16F16_SSILNSP_5MajorE0ELSR_0ELNSP_7ScaleInE1ELSS_1EEEEEENSA_6LayoutISE_NSB_IJNSC_ILi0EEESW_SW_EEEEENSB_IJNSA_10UnderscoreESZ_SZ_EEEEENS7_6detail26Sm90ImplicitGemmTileTraitsINSA_20SM90_TMA_LOAD_IM2COLENSA_14ComposedLayoutINSA_7SwizzleILi2ELi4ELi3EEENSA_18smem_ptr_flag_bitsILi16EEENSV_INSB_IJNSB_IJNSC_ILi8EEES1A_EEENSB_IJSI_SD_EEENSB_IJSD_NSC_ILi28EEEEEEEEENSB_IJNSB_IJSI_NSC_ILi256EEEEEENSB_IJSD_SW_EEENSB_IJSW_NSC_ILi2048EEEEEEEEEEEEEvEENS13_INSA_13SM90_TMA_LOADES1N_vEEEENS_8epilogue10collective6detail29Sm90TmaWarpSpecializedAdapterINS1T_15DefaultEpilogueISL_NSB_IJNSB_IJllllEEESD_SW_EEES1Y_NS1S_6thread17LinearCombinationISL_Li1EffLNS1Z_9ScaleType4KindE0ELNS_15FloatRoundStyleE2ESL_EENS_4gemm15EpilogueDefaultEEEEEvvEEEEvNT_6ParamsE --------------------------
	.section	.nv.constant0._ZN7cutlass13device_kernelINS_4conv6kernel13ConvUniversalINS1_16ConvProblemShapeILNS1_8OperatorE0ELi3EEENS1_10collective14CollectiveConvINS1_46MainloopSm90TmaGmmaWarpSpecializedImplicitGemmILS5_0ELi28ELi3EN4cute5tupleIJNSA_1CILi1EEESD_SD_EEENS1_36KernelImplicitTmaWarpSpecializedSm90ELi1EEENSB_IJNSC_ILi64EEESH_NSB_IJNSC_ILi32EEEEEEEEENS_6half_tESL_NSA_8TiledMMAINSA_8MMA_AtomIJNSA_4SM904GMMA25MMA_64x64x16_F32F16F16_SSILNSP_5MajorE0ELSR_0ELNSP_7ScaleInE1ELSS_1EEEEEENSA_6LayoutISE_NSB_IJNSC_ILi0EEESW_SW_EEEEENSB_IJNSA_10UnderscoreESZ_SZ_EEEEENS7_6detail26Sm90ImplicitGemmTileTraitsINSA_20SM90_TMA_LOAD_IM2COLENSA_14ComposedLayoutINSA_7SwizzleILi2ELi4ELi3EEENSA_18smem_ptr_flag_bitsILi16EEENSV_INSB_IJNSB_IJNSC_ILi8EEES1A_EEENSB_IJSI_SD_EEENSB_IJSD_NSC_ILi28EEEEEEEEENSB_IJNSB_IJSI_NSC_ILi256EEEEEENSB_IJSD_SW_EEENSB_IJSW_NSC_ILi2048EEEEEEEEEEEEEvEENS13_INSA_13SM90_TMA_LOADES1N_vEEEENS_8epilogue10collective6detail29Sm90TmaWarpSpecializedAdapterINS1T_15DefaultEpilogueISL_NSB_IJNSB_IJllllEEESD_SW_EEES1Y_NS1S_6thread17LinearCombinationISL_Li1EffLNS1Z_9ScaleType4KindE0ELNS_15FloatRoundStyleE2ESL_EENS_4gemm15EpilogueDefaultEEEEEvvEEEEvNT_6ParamsE,"a",@progbits
	.sectionflags	@""
	.align	4
.nv.constant0._ZN7cutlass13device_kernelINS_4conv6kernel13ConvUniversalINS1_16ConvProblemShapeILNS1_8OperatorE0ELi3EEENS1_10collective14CollectiveConvINS1_46MainloopSm90TmaGmmaWarpSpecializedImplicitGemmILS5_0ELi28ELi3EN4cute5tupleIJNSA_1CILi1EEESD_SD_EEENS1_36KernelImplicitTmaWarpSpecializedSm90ELi1EEENSB_IJNSC_ILi64EEESH_NSB_IJNSC_ILi32EEEEEEEEENS_6half_tESL_NSA_8TiledMMAINSA_8MMA_AtomIJNSA_4SM904GMMA25MMA_64x64x16_F32F16F16_SSILNSP_5MajorE0ELSR_0ELNSP_7ScaleInE1ELSS_1EEEEEENSA_6LayoutISE_NSB_IJNSC_ILi0EEESW_SW_EEEEENSB_IJNSA_10UnderscoreESZ_SZ_EEEEENS7_6detail26Sm90ImplicitGemmTileTraitsINSA_20SM90_TMA_LOAD_IM2COLENSA_14ComposedLayoutINSA_7SwizzleILi2ELi4ELi3EEENSA_18smem_ptr_flag_bitsILi16EEENSV_INSB_IJNSB_IJNSC_ILi8EEES1A_EEENSB_IJSI_SD_EEENSB_IJSD_NSC_ILi28EEEEEEEEENSB_IJNSB_IJSI_NSC_ILi256EEEEEENSB_IJSD_SW_EEENSB_IJSW_NSC_ILi2048EEEEEEEEEEEEEvEENS13_INSA_13SM90_TMA_LOADES1N_vEEEENS_8epilogue10collective6detail29Sm90TmaWarpSpecializedAdapterINS1T_15DefaultEpilogueISL_NSB_IJNSB_IJllllEEESD_SW_EEES1Y_NS1S_6thread17LinearCombinationISL_Li1EffLNS1Z_9ScaleType4KindE0ELNS_15FloatRoundStyleE2ESL_EENS_4gemm15EpilogueDefaultEEEEEvvEEEEvNT_6ParamsE:
	.zero		1664


//--------------------- SYMBOLS --------------------------

	.type		.nv.reservedSmem.offset0,@object
	.size		.nv.reservedSmem.offset0,0x4
